//
// Generated by NVIDIA NVVM Compiler
//
// Compiler Build ID: CL-36424714
// Cuda compilation tools, release 13.0, V13.0.88
// Based on NVVM 20.0.0
//

.version 9.0
.target sm_100
.address_size 64

	// .globl	_Z18reduce_mean_32_cubPfS_i
// _ZZ18reduce_mean_64_cubPfS_iE12temp_storage has been demoted
// _ZZ19reduce_mean_128_cubPfS_iE12temp_storage has been demoted
// _ZZ19reduce_mean_256_cubPfS_iE12temp_storage has been demoted
// _ZZ19reduce_mean_512_cubPfS_iE12temp_storage has been demoted
// _ZZ20reduce_mean_1024_cubPfS_iE12temp_storage has been demoted
.global .align 1 .b8 _ZN34_INTERNAL_14b86f81_4_k_cu_887866ea4cuda3std3__45__cpo5beginE[1];
.global .align 1 .b8 _ZN34_INTERNAL_14b86f81_4_k_cu_887866ea4cuda3std3__45__cpo3endE[1];
.global .align 1 .b8 _ZN34_INTERNAL_14b86f81_4_k_cu_887866ea4cuda3std3__45__cpo6cbeginE[1];
.global .align 1 .b8 _ZN34_INTERNAL_14b86f81_4_k_cu_887866ea4cuda3std3__45__cpo4cendE[1];
.global .align 1 .b8 _ZN34_INTERNAL_14b86f81_4_k_cu_887866ea4cuda3std3__45__cpo6rbeginE[1];
.global .align 1 .b8 _ZN34_INTERNAL_14b86f81_4_k_cu_887866ea4cuda3std3__45__cpo4rendE[1];
.global .align 1 .b8 _ZN34_INTERNAL_14b86f81_4_k_cu_887866ea4cuda3std3__45__cpo7crbeginE[1];
.global .align 1 .b8 _ZN34_INTERNAL_14b86f81_4_k_cu_887866ea4cuda3std3__45__cpo5crendE[1];
.global .align 1 .b8 _ZN34_INTERNAL_14b86f81_4_k_cu_887866ea4cuda3std3__436_GLOBAL__N__14b86f81_4_k_cu_887866ea6ignoreE[1];
.global .align 1 .b8 _ZN34_INTERNAL_14b86f81_4_k_cu_887866ea4cuda3std3__419piecewise_constructE[1];
.global .align 1 .b8 _ZN34_INTERNAL_14b86f81_4_k_cu_887866ea4cuda3std3__48in_placeE[1];
.global .align 1 .b8 _ZN34_INTERNAL_14b86f81_4_k_cu_887866ea4cuda3std3__420unreachable_sentinelE[1];
.global .align 1 .b8 _ZN34_INTERNAL_14b86f81_4_k_cu_887866ea4cuda3std3__47nulloptE[1];
.global .align 1 .b8 _ZN34_INTERNAL_14b86f81_4_k_cu_887866ea4cuda3std3__48unexpectE[1];
.global .align 1 .b8 _ZN34_INTERNAL_14b86f81_4_k_cu_887866ea4cuda3std6ranges3__45__cpo4swapE[1];
.global .align 1 .b8 _ZN34_INTERNAL_14b86f81_4_k_cu_887866ea4cuda3std6ranges3__45__cpo9iter_moveE[1];
.global .align 1 .b8 _ZN34_INTERNAL_14b86f81_4_k_cu_887866ea4cuda3std6ranges3__45__cpo5beginE[1];
.global .align 1 .b8 _ZN34_INTERNAL_14b86f81_4_k_cu_887866ea4cuda3std6ranges3__45__cpo3endE[1];
.global .align 1 .b8 _ZN34_INTERNAL_14b86f81_4_k_cu_887866ea4cuda3std6ranges3__45__cpo6cbeginE[1];
.global .align 1 .b8 _ZN34_INTERNAL_14b86f81_4_k_cu_887866ea4cuda3std6ranges3__45__cpo4cendE[1];
.global .align 1 .b8 _ZN34_INTERNAL_14b86f81_4_k_cu_887866ea4cuda3std6ranges3__45__cpo7advanceE[1];
.global .align 1 .b8 _ZN34_INTERNAL_14b86f81_4_k_cu_887866ea4cuda3std6ranges3__45__cpo9iter_swapE[1];
.global .align 1 .b8 _ZN34_INTERNAL_14b86f81_4_k_cu_887866ea4cuda3std6ranges3__45__cpo4nextE[1];
.global .align 1 .b8 _ZN34_INTERNAL_14b86f81_4_k_cu_887866ea4cuda3std6ranges3__45__cpo4prevE[1];
.global .align 1 .b8 _ZN34_INTERNAL_14b86f81_4_k_cu_887866ea4cuda3std6ranges3__45__cpo4dataE[1];
.global .align 1 .b8 _ZN34_INTERNAL_14b86f81_4_k_cu_887866ea4cuda3std6ranges3__45__cpo5cdataE[1];
.global .align 1 .b8 _ZN34_INTERNAL_14b86f81_4_k_cu_887866ea4cuda3std6ranges3__45__cpo4sizeE[1];
.global .align 1 .b8 _ZN34_INTERNAL_14b86f81_4_k_cu_887866ea4cuda3std6ranges3__45__cpo5ssizeE[1];
.global .align 1 .b8 _ZN34_INTERNAL_14b86f81_4_k_cu_887866ea4cuda3std6ranges3__45__cpo8distanceE[1];
.global .align 1 .b8 _ZN34_INTERNAL_14b86f81_4_k_cu_887866ea6thrust24THRUST_300001_SM_1000_NS6system6detail10sequential3seqE[1];
.global .align 1 .b8 _ZN34_INTERNAL_14b86f81_4_k_cu_887866ea6thrust24THRUST_300001_SM_1000_NS12placeholders2_1E[1];
.global .align 1 .b8 _ZN34_INTERNAL_14b86f81_4_k_cu_887866ea6thrust24THRUST_300001_SM_1000_NS12placeholders2_2E[1];
.global .align 1 .b8 _ZN34_INTERNAL_14b86f81_4_k_cu_887866ea6thrust24THRUST_300001_SM_1000_NS12placeholders2_3E[1];
.global .align 1 .b8 _ZN34_INTERNAL_14b86f81_4_k_cu_887866ea6thrust24THRUST_300001_SM_1000_NS12placeholders2_4E[1];
.global .align 1 .b8 _ZN34_INTERNAL_14b86f81_4_k_cu_887866ea6thrust24THRUST_300001_SM_1000_NS12placeholders2_5E[1];
.global .align 1 .b8 _ZN34_INTERNAL_14b86f81_4_k_cu_887866ea6thrust24THRUST_300001_SM_1000_NS12placeholders2_6E[1];
.global .align 1 .b8 _ZN34_INTERNAL_14b86f81_4_k_cu_887866ea6thrust24THRUST_300001_SM_1000_NS12placeholders2_7E[1];
.global .align 1 .b8 _ZN34_INTERNAL_14b86f81_4_k_cu_887866ea6thrust24THRUST_300001_SM_1000_NS12placeholders2_8E[1];
.global .align 1 .b8 _ZN34_INTERNAL_14b86f81_4_k_cu_887866ea6thrust24THRUST_300001_SM_1000_NS12placeholders2_9E[1];
.global .align 1 .b8 _ZN34_INTERNAL_14b86f81_4_k_cu_887866ea6thrust24THRUST_300001_SM_1000_NS12placeholders3_10E[1];

.visible .entry _Z18reduce_mean_32_cubPfS_i(
	.param .u64 .ptr .align 1 _Z18reduce_mean_32_cubPfS_i_param_0,
	.param .u64 .ptr .align 1 _Z18reduce_mean_32_cubPfS_i_param_1,
	.param .u32 _Z18reduce_mean_32_cubPfS_i_param_2
)
{
	.reg .pred 	%p<19>;
	.reg .b32 	%r<61>;
	.reg .b32 	%f<86>;
	.reg .b64 	%rd<39>;

	ld.param.u64 	%rd3, [_Z18reduce_mean_32_cubPfS_i_param_0];
	ld.param.u64 	%rd2, [_Z18reduce_mean_32_cubPfS_i_param_1];
	ld.param.u32 	%r11, [_Z18reduce_mean_32_cubPfS_i_param_2];
	cvta.to.global.u64 	%rd1, %rd3;
	mov.u32 	%r1, %ctaid.x;
	mov.u32 	%r2, %tid.x;
	add.s32 	%r59, %r2, 256;
	mad.lo.s32 	%r58, %r11, %r1, %r2;
	mov.f32 	%f70, 0f00000000;
	mov.b32 	%r60, 256;
$L__BB0_1:
	add.s32 	%r13, %r59, -256;
	setp.ge.s32 	%p1, %r13, %r11;
	@%p1 bra 	$L__BB0_3;
	mul.wide.u32 	%rd4, %r58, 4;
	add.s64 	%rd5, %rd1, %rd4;
	ld.global.f32 	%f36, [%rd5];
	add.f32 	%f70, %f70, %f36;
$L__BB0_3:
	add.s32 	%r14, %r59, -224;
	setp.ge.s32 	%p2, %r14, %r11;
	@%p2 bra 	$L__BB0_5;
	add.s32 	%r15, %r58, 32;
	mul.wide.u32 	%rd6, %r15, 4;
	add.s64 	%rd7, %rd1, %rd6;
	ld.global.f32 	%f37, [%rd7];
	add.f32 	%f70, %f70, %f37;
$L__BB0_5:
	add.s32 	%r16, %r59, -192;
	setp.ge.s32 	%p3, %r16, %r11;
	@%p3 bra 	$L__BB0_7;
	add.s32 	%r17, %r58, 64;
	mul.wide.u32 	%rd8, %r17, 4;
	add.s64 	%rd9, %rd1, %rd8;
	ld.global.f32 	%f38, [%rd9];
	add.f32 	%f70, %f70, %f38;
$L__BB0_7:
	add.s32 	%r18, %r59, -160;
	setp.ge.s32 	%p4, %r18, %r11;
	@%p4 bra 	$L__BB0_9;
	add.s32 	%r19, %r58, 96;
	mul.wide.u32 	%rd10, %r19, 4;
	add.s64 	%rd11, %rd1, %rd10;
	ld.global.f32 	%f39, [%rd11];
	add.f32 	%f70, %f70, %f39;
$L__BB0_9:
	add.s32 	%r20, %r59, -128;
	setp.ge.s32 	%p5, %r20, %r11;
	@%p5 bra 	$L__BB0_11;
	add.s32 	%r21, %r58, 128;
	mul.wide.u32 	%rd12, %r21, 4;
	add.s64 	%rd13, %rd1, %rd12;
	ld.global.f32 	%f40, [%rd13];
	add.f32 	%f70, %f70, %f40;
$L__BB0_11:
	add.s32 	%r22, %r59, -96;
	setp.ge.s32 	%p6, %r22, %r11;
	@%p6 bra 	$L__BB0_13;
	add.s32 	%r23, %r58, 160;
	mul.wide.u32 	%rd14, %r23, 4;
	add.s64 	%rd15, %rd1, %rd14;
	ld.global.f32 	%f41, [%rd15];
	add.f32 	%f70, %f70, %f41;
$L__BB0_13:
	add.s32 	%r24, %r59, -64;
	setp.ge.s32 	%p7, %r24, %r11;
	@%p7 bra 	$L__BB0_15;
	add.s32 	%r25, %r58, 192;
	mul.wide.u32 	%rd16, %r25, 4;
	add.s64 	%rd17, %rd1, %rd16;
	ld.global.f32 	%f42, [%rd17];
	add.f32 	%f70, %f70, %f42;
$L__BB0_15:
	add.s32 	%r26, %r59, -32;
	setp.ge.s32 	%p8, %r26, %r11;
	@%p8 bra 	$L__BB0_17;
	add.s32 	%r27, %r58, 224;
	mul.wide.u32 	%rd18, %r27, 4;
	add.s64 	%rd19, %rd1, %rd18;
	ld.global.f32 	%f43, [%rd19];
	add.f32 	%f70, %f70, %f43;
$L__BB0_17:
	setp.ge.s32 	%p9, %r59, %r11;
	@%p9 bra 	$L__BB0_19;
	add.s32 	%r28, %r58, 256;
	mul.wide.u32 	%rd20, %r28, 4;
	add.s64 	%rd21, %rd1, %rd20;
	ld.global.f32 	%f44, [%rd21];
	add.f32 	%f70, %f70, %f44;
$L__BB0_19:
	add.s32 	%r29, %r59, 32;
	setp.ge.s32 	%p10, %r29, %r11;
	@%p10 bra 	$L__BB0_21;
	add.s32 	%r30, %r58, 288;
	mul.wide.u32 	%rd22, %r30, 4;
	add.s64 	%rd23, %rd1, %rd22;
	ld.global.f32 	%f45, [%rd23];
	add.f32 	%f70, %f70, %f45;
$L__BB0_21:
	add.s32 	%r31, %r59, 64;
	setp.ge.s32 	%p11, %r31, %r11;
	@%p11 bra 	$L__BB0_23;
	add.s32 	%r32, %r58, 320;
	mul.wide.u32 	%rd24, %r32, 4;
	add.s64 	%rd25, %rd1, %rd24;
	ld.global.f32 	%f46, [%rd25];
	add.f32 	%f70, %f70, %f46;
$L__BB0_23:
	add.s32 	%r33, %r59, 96;
	setp.ge.s32 	%p12, %r33, %r11;
	@%p12 bra 	$L__BB0_25;
	add.s32 	%r34, %r58, 352;
	mul.wide.u32 	%rd26, %r34, 4;
	add.s64 	%rd27, %rd1, %rd26;
	ld.global.f32 	%f47, [%rd27];
	add.f32 	%f70, %f70, %f47;
$L__BB0_25:
	add.s32 	%r35, %r59, 128;
	setp.ge.s32 	%p13, %r35, %r11;
	@%p13 bra 	$L__BB0_27;
	add.s32 	%r36, %r58, 384;
	mul.wide.u32 	%rd28, %r36, 4;
	add.s64 	%rd29, %rd1, %rd28;
	ld.global.f32 	%f48, [%rd29];
	add.f32 	%f70, %f70, %f48;
$L__BB0_27:
	add.s32 	%r37, %r59, 160;
	setp.ge.s32 	%p14, %r37, %r11;
	@%p14 bra 	$L__BB0_29;
	add.s32 	%r38, %r58, 416;
	mul.wide.u32 	%rd30, %r38, 4;
	add.s64 	%rd31, %rd1, %rd30;
	ld.global.f32 	%f49, [%rd31];
	add.f32 	%f70, %f70, %f49;
$L__BB0_29:
	add.s32 	%r39, %r59, 192;
	setp.ge.s32 	%p15, %r39, %r11;
	@%p15 bra 	$L__BB0_31;
	add.s32 	%r40, %r58, 448;
	mul.wide.u32 	%rd32, %r40, 4;
	add.s64 	%rd33, %rd1, %rd32;
	ld.global.f32 	%f50, [%rd33];
	add.f32 	%f70, %f70, %f50;
$L__BB0_31:
	add.s32 	%r41, %r59, 224;
	setp.ge.s32 	%p16, %r41, %r11;
	@%p16 bra 	$L__BB0_33;
	add.s32 	%r42, %r58, 480;
	mul.wide.u32 	%rd34, %r42, 4;
	add.s64 	%rd35, %rd1, %rd34;
	ld.global.f32 	%f51, [%rd35];
	add.f32 	%f70, %f70, %f51;
$L__BB0_33:
	add.s32 	%r60, %r60, 512;
	add.s32 	%r59, %r59, 512;
	add.s32 	%r58, %r58, 512;
	setp.ne.s32 	%p17, %r60, 2304;
	@%p17 bra 	$L__BB0_1;
	mov.b32 	%r43, 1;
	mov.b32 	%r56, 31;
	mov.b32 	%r57, -1;
	// begin inline asm
	{  .reg .f32 r0;  .reg .pred p;  shfl.sync.down.b32 r0|p, %f70, %r43, %r56, %r57;  @p add.f32 r0, r0, %f70;  mov.f32 %f52, r0;}
	// end inline asm
	mov.b32 	%r46, 2;
	// begin inline asm
	{  .reg .f32 r0;  .reg .pred p;  shfl.sync.down.b32 r0|p, %f52, %r46, %r56, %r57;  @p add.f32 r0, r0, %f52;  mov.f32 %f55, r0;}
	// end inline asm
	mov.b32 	%r49, 4;
	// begin inline asm
	{  .reg .f32 r0;  .reg .pred p;  shfl.sync.down.b32 r0|p, %f55, %r49, %r56, %r57;  @p add.f32 r0, r0, %f55;  mov.f32 %f58, r0;}
	// end inline asm
	mov.b32 	%r52, 8;
	// begin inline asm
	{  .reg .f32 r0;  .reg .pred p;  shfl.sync.down.b32 r0|p, %f58, %r52, %r56, %r57;  @p add.f32 r0, r0, %f58;  mov.f32 %f61, r0;}
	// end inline asm
	mov.b32 	%r55, 16;
	// begin inline asm
	{  .reg .f32 r0;  .reg .pred p;  shfl.sync.down.b32 r0|p, %f61, %r55, %r56, %r57;  @p add.f32 r0, r0, %f61;  mov.f32 %f64, r0;}
	// end inline asm
	bar.sync 	0;
	setp.ne.s32 	%p18, %r2, 0;
	@%p18 bra 	$L__BB0_36;
	cvt.rn.f32.s32 	%f67, %r11;
	div.rn.f32 	%f68, %f64, %f67;
	cvta.to.global.u64 	%rd36, %rd2;
	mul.wide.u32 	%rd37, %r1, 4;
	add.s64 	%rd38, %rd36, %rd37;
	st.global.f32 	[%rd38], %f68;
$L__BB0_36:
	ret;

}
	// .globl	_Z18reduce_mean_64_cubPfS_i
.visible .entry _Z18reduce_mean_64_cubPfS_i(
	.param .u64 .ptr .align 1 _Z18reduce_mean_64_cubPfS_i_param_0,
	.param .u64 .ptr .align 1 _Z18reduce_mean_64_cubPfS_i_param_1,
	.param .u32 _Z18reduce_mean_64_cubPfS_i_param_2
)
{
	.reg .pred 	%p<35>;
	.reg .b32 	%r<57>;
	.reg .b32 	%f<150>;
	.reg .b64 	%rd<14>;
	// demoted variable
	.shared .align 4 .b8 _ZZ18reduce_mean_64_cubPfS_iE12temp_storage[16];
	ld.param.u64 	%rd4, [_Z18reduce_mean_64_cubPfS_i_param_0];
	ld.param.u64 	%rd3, [_Z18reduce_mean_64_cubPfS_i_param_1];
	ld.param.u32 	%r4, [_Z18reduce_mean_64_cubPfS_i_param_2];
	cvta.to.global.u64 	%rd1, %rd4;
	mov.u32 	%r1, %ctaid.x;
	mov.u32 	%r2, %tid.x;
	mul.lo.s32 	%r3, %r4, %r1;
	setp.ge.s32 	%p1, %r2, %r4;
	mov.f32 	%f119, 0f00000000;
	@%p1 bra 	$L__BB1_2;
	add.s32 	%r5, %r2, %r3;
	mul.wide.u32 	%rd5, %r5, 4;
	add.s64 	%rd6, %rd1, %rd5;
	ld.global.f32 	%f67, [%rd6];
	add.f32 	%f119, %f67, 0f00000000;
$L__BB1_2:
	add.s32 	%r6, %r2, 64;
	setp.ge.s32 	%p2, %r6, %r4;
	cvt.u64.u32 	%rd7, %r3;
	cvt.u64.u32 	%rd8, %r2;
	add.s64 	%rd9, %rd8, %rd7;
	shl.b64 	%rd10, %rd9, 2;
	add.s64 	%rd2, %rd1, %rd10;
	@%p2 bra 	$L__BB1_4;
	ld.global.f32 	%f68, [%rd2+256];
	add.f32 	%f119, %f119, %f68;
$L__BB1_4:
	add.s32 	%r7, %r2, 128;
	setp.ge.s32 	%p3, %r7, %r4;
	@%p3 bra 	$L__BB1_6;
	ld.global.f32 	%f69, [%rd2+512];
	add.f32 	%f119, %f119, %f69;
$L__BB1_6:
	add.s32 	%r8, %r2, 192;
	setp.ge.s32 	%p4, %r8, %r4;
	@%p4 bra 	$L__BB1_8;
	ld.global.f32 	%f70, [%rd2+768];
	add.f32 	%f119, %f119, %f70;
$L__BB1_8:
	add.s32 	%r9, %r2, 256;
	setp.ge.s32 	%p5, %r9, %r4;
	@%p5 bra 	$L__BB1_10;
	ld.global.f32 	%f71, [%rd2+1024];
	add.f32 	%f119, %f119, %f71;
$L__BB1_10:
	add.s32 	%r10, %r2, 320;
	setp.ge.s32 	%p6, %r10, %r4;
	@%p6 bra 	$L__BB1_12;
	ld.global.f32 	%f72, [%rd2+1280];
	add.f32 	%f119, %f119, %f72;
$L__BB1_12:
	add.s32 	%r11, %r2, 384;
	setp.ge.s32 	%p7, %r11, %r4;
	@%p7 bra 	$L__BB1_14;
	ld.global.f32 	%f73, [%rd2+1536];
	add.f32 	%f119, %f119, %f73;
$L__BB1_14:
	add.s32 	%r12, %r2, 448;
	setp.ge.s32 	%p8, %r12, %r4;
	@%p8 bra 	$L__BB1_16;
	ld.global.f32 	%f74, [%rd2+1792];
	add.f32 	%f119, %f119, %f74;
$L__BB1_16:
	add.s32 	%r13, %r2, 512;
	setp.ge.s32 	%p9, %r13, %r4;
	@%p9 bra 	$L__BB1_18;
	ld.global.f32 	%f75, [%rd2+2048];
	add.f32 	%f119, %f119, %f75;
$L__BB1_18:
	add.s32 	%r14, %r2, 576;
	setp.ge.s32 	%p10, %r14, %r4;
	@%p10 bra 	$L__BB1_20;
	ld.global.f32 	%f76, [%rd2+2304];
	add.f32 	%f119, %f119, %f76;
$L__BB1_20:
	add.s32 	%r15, %r2, 640;
	setp.ge.s32 	%p11, %r15, %r4;
	@%p11 bra 	$L__BB1_22;
	ld.global.f32 	%f77, [%rd2+2560];
	add.f32 	%f119, %f119, %f77;
$L__BB1_22:
	add.s32 	%r16, %r2, 704;
	setp.ge.s32 	%p12, %r16, %r4;
	@%p12 bra 	$L__BB1_24;
	ld.global.f32 	%f78, [%rd2+2816];
	add.f32 	%f119, %f119, %f78;
$L__BB1_24:
	add.s32 	%r17, %r2, 768;
	setp.ge.s32 	%p13, %r17, %r4;
	@%p13 bra 	$L__BB1_26;
	ld.global.f32 	%f79, [%rd2+3072];
	add.f32 	%f119, %f119, %f79;
$L__BB1_26:
	add.s32 	%r18, %r2, 832;
	setp.ge.s32 	%p14, %r18, %r4;
	@%p14 bra 	$L__BB1_28;
	ld.global.f32 	%f80, [%rd2+3328];
	add.f32 	%f119, %f119, %f80;
$L__BB1_28:
	add.s32 	%r19, %r2, 896;
	setp.ge.s32 	%p15, %r19, %r4;
	@%p15 bra 	$L__BB1_30;
	ld.global.f32 	%f81, [%rd2+3584];
	add.f32 	%f119, %f119, %f81;
$L__BB1_30:
	add.s32 	%r20, %r2, 960;
	setp.ge.s32 	%p16, %r20, %r4;
	@%p16 bra 	$L__BB1_32;
	ld.global.f32 	%f82, [%rd2+3840];
	add.f32 	%f119, %f119, %f82;
$L__BB1_32:
	or.b32  	%r21, %r2, 1024;
	setp.ge.s32 	%p17, %r21, %r4;
	@%p17 bra 	$L__BB1_34;
	ld.global.f32 	%f83, [%rd2+4096];
	add.f32 	%f119, %f119, %f83;
$L__BB1_34:
	add.s32 	%r22, %r2, 1088;
	setp.ge.s32 	%p18, %r22, %r4;
	@%p18 bra 	$L__BB1_36;
	ld.global.f32 	%f84, [%rd2+4352];
	add.f32 	%f119, %f119, %f84;
$L__BB1_36:
	add.s32 	%r23, %r2, 1152;
	setp.ge.s32 	%p19, %r23, %r4;
	@%p19 bra 	$L__BB1_38;
	ld.global.f32 	%f85, [%rd2+4608];
	add.f32 	%f119, %f119, %f85;
$L__BB1_38:
	add.s32 	%r24, %r2, 1216;
	setp.ge.s32 	%p20, %r24, %r4;
	@%p20 bra 	$L__BB1_40;
	ld.global.f32 	%f86, [%rd2+4864];
	add.f32 	%f119, %f119, %f86;
$L__BB1_40:
	add.s32 	%r25, %r2, 1280;
	setp.ge.s32 	%p21, %r25, %r4;
	@%p21 bra 	$L__BB1_42;
	ld.global.f32 	%f87, [%rd2+5120];
	add.f32 	%f119, %f119, %f87;
$L__BB1_42:
	add.s32 	%r26, %r2, 1344;
	setp.ge.s32 	%p22, %r26, %r4;
	@%p22 bra 	$L__BB1_44;
	ld.global.f32 	%f88, [%rd2+5376];
	add.f32 	%f119, %f119, %f88;
$L__BB1_44:
	add.s32 	%r27, %r2, 1408;
	setp.ge.s32 	%p23, %r27, %r4;
	@%p23 bra 	$L__BB1_46;
	ld.global.f32 	%f89, [%rd2+5632];
	add.f32 	%f119, %f119, %f89;
$L__BB1_46:
	add.s32 	%r28, %r2, 1472;
	setp.ge.s32 	%p24, %r28, %r4;
	@%p24 bra 	$L__BB1_48;
	ld.global.f32 	%f90, [%rd2+5888];
	add.f32 	%f119, %f119, %f90;
$L__BB1_48:
	add.s32 	%r29, %r2, 1536;
	setp.ge.s32 	%p25, %r29, %r4;
	@%p25 bra 	$L__BB1_50;
	ld.global.f32 	%f91, [%rd2+6144];
	add.f32 	%f119, %f119, %f91;
$L__BB1_50:
	add.s32 	%r30, %r2, 1600;
	setp.ge.s32 	%p26, %r30, %r4;
	@%p26 bra 	$L__BB1_52;
	ld.global.f32 	%f92, [%rd2+6400];
	add.f32 	%f119, %f119, %f92;
$L__BB1_52:
	add.s32 	%r31, %r2, 1664;
	setp.ge.s32 	%p27, %r31, %r4;
	@%p27 bra 	$L__BB1_54;
	ld.global.f32 	%f93, [%rd2+6656];
	add.f32 	%f119, %f119, %f93;
$L__BB1_54:
	add.s32 	%r32, %r2, 1728;
	setp.ge.s32 	%p28, %r32, %r4;
	@%p28 bra 	$L__BB1_56;
	ld.global.f32 	%f94, [%rd2+6912];
	add.f32 	%f119, %f119, %f94;
$L__BB1_56:
	add.s32 	%r33, %r2, 1792;
	setp.ge.s32 	%p29, %r33, %r4;
	@%p29 bra 	$L__BB1_58;
	ld.global.f32 	%f95, [%rd2+7168];
	add.f32 	%f119, %f119, %f95;
$L__BB1_58:
	add.s32 	%r34, %r2, 1856;
	setp.ge.s32 	%p30, %r34, %r4;
	@%p30 bra 	$L__BB1_60;
	ld.global.f32 	%f96, [%rd2+7424];
	add.f32 	%f119, %f119, %f96;
$L__BB1_60:
	add.s32 	%r35, %r2, 1920;
	setp.ge.s32 	%p31, %r35, %r4;
	@%p31 bra 	$L__BB1_62;
	ld.global.f32 	%f97, [%rd2+7680];
	add.f32 	%f119, %f119, %f97;
$L__BB1_62:
	add.s32 	%r36, %r2, 1984;
	setp.ge.s32 	%p32, %r36, %r4;
	@%p32 bra 	$L__BB1_64;
	ld.global.f32 	%f98, [%rd2+7936];
	add.f32 	%f119, %f119, %f98;
$L__BB1_64:
	// begin inline asm
	mov.u32 %r37, %laneid;
	// end inline asm
	mov.b32 	%r38, 1;
	mov.b32 	%r51, 31;
	mov.b32 	%r52, -1;
	// begin inline asm
	{  .reg .f32 r0;  .reg .pred p;  shfl.sync.down.b32 r0|p, %f119, %r38, %r51, %r52;  @p add.f32 r0, r0, %f119;  mov.f32 %f99, r0;}
	// end inline asm
	mov.b32 	%r41, 2;
	// begin inline asm
	{  .reg .f32 r0;  .reg .pred p;  shfl.sync.down.b32 r0|p, %f99, %r41, %r51, %r52;  @p add.f32 r0, r0, %f99;  mov.f32 %f102, r0;}
	// end inline asm
	mov.b32 	%r44, 4;
	// begin inline asm
	{  .reg .f32 r0;  .reg .pred p;  shfl.sync.down.b32 r0|p, %f102, %r44, %r51, %r52;  @p add.f32 r0, r0, %f102;  mov.f32 %f105, r0;}
	// end inline asm
	mov.b32 	%r47, 8;
	// begin inline asm
	{  .reg .f32 r0;  .reg .pred p;  shfl.sync.down.b32 r0|p, %f105, %r47, %r51, %r52;  @p add.f32 r0, r0, %f105;  mov.f32 %f108, r0;}
	// end inline asm
	mov.b32 	%r50, 16;
	// begin inline asm
	{  .reg .f32 r0;  .reg .pred p;  shfl.sync.down.b32 r0|p, %f108, %r50, %r51, %r52;  @p add.f32 r0, r0, %f108;  mov.f32 %f111, r0;}
	// end inline asm
	setp.ne.s32 	%p33, %r37, 0;
	@%p33 bra 	$L__BB1_66;
	shr.u32 	%r53, %r2, 3;
	and.b32  	%r54, %r53, 124;
	mov.u32 	%r55, _ZZ18reduce_mean_64_cubPfS_iE12temp_storage;
	add.s32 	%r56, %r55, %r54;
	st.shared.f32 	[%r56+4], %f111;
$L__BB1_66:
	bar.sync 	0;
	setp.ne.s32 	%p34, %r2, 0;
	@%p34 bra 	$L__BB1_68;
	ld.shared.f32 	%f114, [_ZZ18reduce_mean_64_cubPfS_iE12temp_storage+8];
	cvt.rn.f32.s32 	%f115, %r4;
	add.f32 	%f116, %f111, %f114;
	div.rn.f32 	%f117, %f116, %f115;
	cvta.to.global.u64 	%rd11, %rd3;
	mul.wide.u32 	%rd12, %r1, 4;
	add.s64 	%rd13, %rd11, %rd12;
	st.global.f32 	[%rd13], %f117;
$L__BB1_68:
	ret;

}
	// .globl	_Z19reduce_mean_128_cubPfS_i
.visible .entry _Z19reduce_mean_128_cubPfS_i(
	.param .u64 .ptr .align 1 _Z19reduce_mean_128_cubPfS_i_param_0,
	.param .u64 .ptr .align 1 _Z19reduce_mean_128_cubPfS_i_param_1,
	.param .u32 _Z19reduce_mean_128_cubPfS_i_param_2
)
{
	.reg .pred 	%p<19>;
	.reg .b32 	%r<41>;
	.reg .b32 	%f<90>;
	.reg .b64 	%rd<14>;
	// demoted variable
	.shared .align 4 .b8 _ZZ19reduce_mean_128_cubPfS_iE12temp_storage[24];
	ld.param.u64 	%rd4, [_Z19reduce_mean_128_cubPfS_i_param_0];
	ld.param.u64 	%rd3, [_Z19reduce_mean_128_cubPfS_i_param_1];
	ld.param.u32 	%r4, [_Z19reduce_mean_128_cubPfS_i_param_2];
	cvta.to.global.u64 	%rd1, %rd4;
	mov.u32 	%r1, %ctaid.x;
	mov.u32 	%r2, %tid.x;
	mul.lo.s32 	%r3, %r4, %r1;
	setp.ge.s32 	%p1, %r2, %r4;
	mov.f32 	%f75, 0f00000000;
	@%p1 bra 	$L__BB2_2;
	add.s32 	%r5, %r2, %r3;
	mul.wide.u32 	%rd5, %r5, 4;
	add.s64 	%rd6, %rd1, %rd5;
	ld.global.f32 	%f35, [%rd6];
	add.f32 	%f75, %f35, 0f00000000;
$L__BB2_2:
	add.s32 	%r6, %r2, 128;
	setp.ge.s32 	%p2, %r6, %r4;
	cvt.u64.u32 	%rd7, %r3;
	cvt.u64.u32 	%rd8, %r2;
	add.s64 	%rd9, %rd8, %rd7;
	shl.b64 	%rd10, %rd9, 2;
	add.s64 	%rd2, %rd1, %rd10;
	@%p2 bra 	$L__BB2_4;
	ld.global.f32 	%f36, [%rd2+512];
	add.f32 	%f75, %f75, %f36;
$L__BB2_4:
	add.s32 	%r7, %r2, 256;
	setp.ge.s32 	%p3, %r7, %r4;
	@%p3 bra 	$L__BB2_6;
	ld.global.f32 	%f37, [%rd2+1024];
	add.f32 	%f75, %f75, %f37;
$L__BB2_6:
	add.s32 	%r8, %r2, 384;
	setp.ge.s32 	%p4, %r8, %r4;
	@%p4 bra 	$L__BB2_8;
	ld.global.f32 	%f38, [%rd2+1536];
	add.f32 	%f75, %f75, %f38;
$L__BB2_8:
	add.s32 	%r9, %r2, 512;
	setp.ge.s32 	%p5, %r9, %r4;
	@%p5 bra 	$L__BB2_10;
	ld.global.f32 	%f39, [%rd2+2048];
	add.f32 	%f75, %f75, %f39;
$L__BB2_10:
	add.s32 	%r10, %r2, 640;
	setp.ge.s32 	%p6, %r10, %r4;
	@%p6 bra 	$L__BB2_12;
	ld.global.f32 	%f40, [%rd2+2560];
	add.f32 	%f75, %f75, %f40;
$L__BB2_12:
	add.s32 	%r11, %r2, 768;
	setp.ge.s32 	%p7, %r11, %r4;
	@%p7 bra 	$L__BB2_14;
	ld.global.f32 	%f41, [%rd2+3072];
	add.f32 	%f75, %f75, %f41;
$L__BB2_14:
	add.s32 	%r12, %r2, 896;
	setp.ge.s32 	%p8, %r12, %r4;
	@%p8 bra 	$L__BB2_16;
	ld.global.f32 	%f42, [%rd2+3584];
	add.f32 	%f75, %f75, %f42;
$L__BB2_16:
	or.b32  	%r13, %r2, 1024;
	setp.ge.s32 	%p9, %r13, %r4;
	@%p9 bra 	$L__BB2_18;
	ld.global.f32 	%f43, [%rd2+4096];
	add.f32 	%f75, %f75, %f43;
$L__BB2_18:
	add.s32 	%r14, %r2, 1152;
	setp.ge.s32 	%p10, %r14, %r4;
	@%p10 bra 	$L__BB2_20;
	ld.global.f32 	%f44, [%rd2+4608];
	add.f32 	%f75, %f75, %f44;
$L__BB2_20:
	add.s32 	%r15, %r2, 1280;
	setp.ge.s32 	%p11, %r15, %r4;
	@%p11 bra 	$L__BB2_22;
	ld.global.f32 	%f45, [%rd2+5120];
	add.f32 	%f75, %f75, %f45;
$L__BB2_22:
	add.s32 	%r16, %r2, 1408;
	setp.ge.s32 	%p12, %r16, %r4;
	@%p12 bra 	$L__BB2_24;
	ld.global.f32 	%f46, [%rd2+5632];
	add.f32 	%f75, %f75, %f46;
$L__BB2_24:
	add.s32 	%r17, %r2, 1536;
	setp.ge.s32 	%p13, %r17, %r4;
	@%p13 bra 	$L__BB2_26;
	ld.global.f32 	%f47, [%rd2+6144];
	add.f32 	%f75, %f75, %f47;
$L__BB2_26:
	add.s32 	%r18, %r2, 1664;
	setp.ge.s32 	%p14, %r18, %r4;
	@%p14 bra 	$L__BB2_28;
	ld.global.f32 	%f48, [%rd2+6656];
	add.f32 	%f75, %f75, %f48;
$L__BB2_28:
	add.s32 	%r19, %r2, 1792;
	setp.ge.s32 	%p15, %r19, %r4;
	@%p15 bra 	$L__BB2_30;
	ld.global.f32 	%f49, [%rd2+7168];
	add.f32 	%f75, %f75, %f49;
$L__BB2_30:
	add.s32 	%r20, %r2, 1920;
	setp.ge.s32 	%p16, %r20, %r4;
	@%p16 bra 	$L__BB2_32;
	ld.global.f32 	%f50, [%rd2+7680];
	add.f32 	%f75, %f75, %f50;
$L__BB2_32:
	// begin inline asm
	mov.u32 %r21, %laneid;
	// end inline asm
	mov.b32 	%r22, 1;
	mov.b32 	%r35, 31;
	mov.b32 	%r36, -1;
	// begin inline asm
	{  .reg .f32 r0;  .reg .pred p;  shfl.sync.down.b32 r0|p, %f75, %r22, %r35, %r36;  @p add.f32 r0, r0, %f75;  mov.f32 %f51, r0;}
	// end inline asm
	mov.b32 	%r25, 2;
	// begin inline asm
	{  .reg .f32 r0;  .reg .pred p;  shfl.sync.down.b32 r0|p, %f51, %r25, %r35, %r36;  @p add.f32 r0, r0, %f51;  mov.f32 %f54, r0;}
	// end inline asm
	mov.b32 	%r28, 4;
	// begin inline asm
	{  .reg .f32 r0;  .reg .pred p;  shfl.sync.down.b32 r0|p, %f54, %r28, %r35, %r36;  @p add.f32 r0, r0, %f54;  mov.f32 %f57, r0;}
	// end inline asm
	mov.b32 	%r31, 8;
	// begin inline asm
	{  .reg .f32 r0;  .reg .pred p;  shfl.sync.down.b32 r0|p, %f57, %r31, %r35, %r36;  @p add.f32 r0, r0, %f57;  mov.f32 %f60, r0;}
	// end inline asm
	mov.b32 	%r34, 16;
	// begin inline asm
	{  .reg .f32 r0;  .reg .pred p;  shfl.sync.down.b32 r0|p, %f60, %r34, %r35, %r36;  @p add.f32 r0, r0, %f60;  mov.f32 %f63, r0;}
	// end inline asm
	setp.ne.s32 	%p17, %r21, 0;
	@%p17 bra 	$L__BB2_34;
	shr.u32 	%r37, %r2, 3;
	and.b32  	%r38, %r37, 124;
	mov.u32 	%r39, _ZZ19reduce_mean_128_cubPfS_iE12temp_storage;
	add.s32 	%r40, %r39, %r38;
	st.shared.f32 	[%r40+4], %f63;
$L__BB2_34:
	bar.sync 	0;
	setp.ne.s32 	%p18, %r2, 0;
	@%p18 bra 	$L__BB2_36;
	ld.shared.f32 	%f66, [_ZZ19reduce_mean_128_cubPfS_iE12temp_storage+8];
	add.f32 	%f67, %f63, %f66;
	ld.shared.f32 	%f68, [_ZZ19reduce_mean_128_cubPfS_iE12temp_storage+12];
	add.f32 	%f69, %f67, %f68;
	ld.shared.f32 	%f70, [_ZZ19reduce_mean_128_cubPfS_iE12temp_storage+16];
	add.f32 	%f71, %f69, %f70;
	cvt.rn.f32.s32 	%f72, %r4;
	div.rn.f32 	%f73, %f71, %f72;
	cvta.to.global.u64 	%rd11, %rd3;
	mul.wide.u32 	%rd12, %r1, 4;
	add.s64 	%rd13, %rd11, %rd12;
	st.global.f32 	[%rd13], %f73;
$L__BB2_36:
	ret;

}
	// .globl	_Z19reduce_mean_256_cubPfS_i
.visible .entry _Z19reduce_mean_256_cubPfS_i(
	.param .u64 .ptr .align 1 _Z19reduce_mean_256_cubPfS_i_param_0,
	.param .u64 .ptr .align 1 _Z19reduce_mean_256_cubPfS_i_param_1,
	.param .u32 _Z19reduce_mean_256_cubPfS_i_param_2
)
{
	.reg .pred 	%p<11>;
	.reg .b32 	%r<33>;
	.reg .b32 	%f<66>;
	.reg .b64 	%rd<14>;
	// demoted variable
	.shared .align 4 .b8 _ZZ19reduce_mean_256_cubPfS_iE12temp_storage[44];
	ld.param.u64 	%rd4, [_Z19reduce_mean_256_cubPfS_i_param_0];
	ld.param.u64 	%rd3, [_Z19reduce_mean_256_cubPfS_i_param_1];
	ld.param.u32 	%r4, [_Z19reduce_mean_256_cubPfS_i_param_2];
	cvta.to.global.u64 	%rd1, %rd4;
	mov.u32 	%r1, %ctaid.x;
	mov.u32 	%r2, %tid.x;
	mul.lo.s32 	%r3, %r4, %r1;
	setp.ge.s32 	%p1, %r2, %r4;
	mov.f32 	%f59, 0f00000000;
	@%p1 bra 	$L__BB3_2;
	add.s32 	%r5, %r2, %r3;
	mul.wide.u32 	%rd5, %r5, 4;
	add.s64 	%rd6, %rd1, %rd5;
	ld.global.f32 	%f19, [%rd6];
	add.f32 	%f59, %f19, 0f00000000;
$L__BB3_2:
	add.s32 	%r6, %r2, 256;
	setp.ge.s32 	%p2, %r6, %r4;
	cvt.u64.u32 	%rd7, %r3;
	cvt.u64.u32 	%rd8, %r2;
	add.s64 	%rd9, %rd8, %rd7;
	shl.b64 	%rd10, %rd9, 2;
	add.s64 	%rd2, %rd1, %rd10;
	@%p2 bra 	$L__BB3_4;
	ld.global.f32 	%f20, [%rd2+1024];
	add.f32 	%f59, %f59, %f20;
$L__BB3_4:
	add.s32 	%r7, %r2, 512;
	setp.ge.s32 	%p3, %r7, %r4;
	@%p3 bra 	$L__BB3_6;
	ld.global.f32 	%f21, [%rd2+2048];
	add.f32 	%f59, %f59, %f21;
$L__BB3_6:
	add.s32 	%r8, %r2, 768;
	setp.ge.s32 	%p4, %r8, %r4;
	@%p4 bra 	$L__BB3_8;
	ld.global.f32 	%f22, [%rd2+3072];
	add.f32 	%f59, %f59, %f22;
$L__BB3_8:
	or.b32  	%r9, %r2, 1024;
	setp.ge.s32 	%p5, %r9, %r4;
	@%p5 bra 	$L__BB3_10;
	ld.global.f32 	%f23, [%rd2+4096];
	add.f32 	%f59, %f59, %f23;
$L__BB3_10:
	add.s32 	%r10, %r2, 1280;
	setp.ge.s32 	%p6, %r10, %r4;
	@%p6 bra 	$L__BB3_12;
	ld.global.f32 	%f24, [%rd2+5120];
	add.f32 	%f59, %f59, %f24;
$L__BB3_12:
	add.s32 	%r11, %r2, 1536;
	setp.ge.s32 	%p7, %r11, %r4;
	@%p7 bra 	$L__BB3_14;
	ld.global.f32 	%f25, [%rd2+6144];
	add.f32 	%f59, %f59, %f25;
$L__BB3_14:
	add.s32 	%r12, %r2, 1792;
	setp.ge.s32 	%p8, %r12, %r4;
	@%p8 bra 	$L__BB3_16;
	ld.global.f32 	%f26, [%rd2+7168];
	add.f32 	%f59, %f59, %f26;
$L__BB3_16:
	// begin inline asm
	mov.u32 %r13, %laneid;
	// end inline asm
	mov.b32 	%r14, 1;
	mov.b32 	%r27, 31;
	mov.b32 	%r28, -1;
	// begin inline asm
	{  .reg .f32 r0;  .reg .pred p;  shfl.sync.down.b32 r0|p, %f59, %r14, %r27, %r28;  @p add.f32 r0, r0, %f59;  mov.f32 %f27, r0;}
	// end inline asm
	mov.b32 	%r17, 2;
	// begin inline asm
	{  .reg .f32 r0;  .reg .pred p;  shfl.sync.down.b32 r0|p, %f27, %r17, %r27, %r28;  @p add.f32 r0, r0, %f27;  mov.f32 %f30, r0;}
	// end inline asm
	mov.b32 	%r20, 4;
	// begin inline asm
	{  .reg .f32 r0;  .reg .pred p;  shfl.sync.down.b32 r0|p, %f30, %r20, %r27, %r28;  @p add.f32 r0, r0, %f30;  mov.f32 %f33, r0;}
	// end inline asm
	mov.b32 	%r23, 8;
	// begin inline asm
	{  .reg .f32 r0;  .reg .pred p;  shfl.sync.down.b32 r0|p, %f33, %r23, %r27, %r28;  @p add.f32 r0, r0, %f33;  mov.f32 %f36, r0;}
	// end inline asm
	mov.b32 	%r26, 16;
	// begin inline asm
	{  .reg .f32 r0;  .reg .pred p;  shfl.sync.down.b32 r0|p, %f36, %r26, %r27, %r28;  @p add.f32 r0, r0, %f36;  mov.f32 %f39, r0;}
	// end inline asm
	setp.ne.s32 	%p9, %r13, 0;
	@%p9 bra 	$L__BB3_18;
	shr.u32 	%r29, %r2, 3;
	and.b32  	%r30, %r29, 124;
	mov.u32 	%r31, _ZZ19reduce_mean_256_cubPfS_iE12temp_storage;
	add.s32 	%r32, %r31, %r30;
	st.shared.f32 	[%r32+8], %f39;
$L__BB3_18:
	bar.sync 	0;
	setp.ne.s32 	%p10, %r2, 0;
	@%p10 bra 	$L__BB3_20;
	ld.shared.f32 	%f42, [_ZZ19reduce_mean_256_cubPfS_iE12temp_storage+12];
	add.f32 	%f43, %f39, %f42;
	ld.shared.f32 	%f44, [_ZZ19reduce_mean_256_cubPfS_iE12temp_storage+16];
	add.f32 	%f45, %f43, %f44;
	ld.shared.f32 	%f46, [_ZZ19reduce_mean_256_cubPfS_iE12temp_storage+20];
	add.f32 	%f47, %f45, %f46;
	ld.shared.f32 	%f48, [_ZZ19reduce_mean_256_cubPfS_iE12temp_storage+24];
	add.f32 	%f49, %f47, %f48;
	ld.shared.f32 	%f50, [_ZZ19reduce_mean_256_cubPfS_iE12temp_storage+28];
	add.f32 	%f51, %f49, %f50;
	ld.shared.f32 	%f52, [_ZZ19reduce_mean_256_cubPfS_iE12temp_storage+32];
	add.f32 	%f53, %f51, %f52;
	ld.shared.f32 	%f54, [_ZZ19reduce_mean_256_cubPfS_iE12temp_storage+36];
	add.f32 	%f55, %f53, %f54;
	cvt.rn.f32.s32 	%f56, %r4;
	div.rn.f32 	%f57, %f55, %f56;
	cvta.to.global.u64 	%rd11, %rd3;
	mul.wide.u32 	%rd12, %r1, 4;
	add.s64 	%rd13, %rd11, %rd12;
	st.global.f32 	[%rd13], %f57;
$L__BB3_20:
	ret;

}
	// .globl	_Z19reduce_mean_512_cubPfS_i
.visible .entry _Z19reduce_mean_512_cubPfS_i(
	.param .u64 .ptr .align 1 _Z19reduce_mean_512_cubPfS_i_param_0,
	.param .u64 .ptr .align 1 _Z19reduce_mean_512_cubPfS_i_param_1,
	.param .u32 _Z19reduce_mean_512_cubPfS_i_param_2
)
{
	.reg .pred 	%p<7>;
	.reg .b32 	%r<29>;
	.reg .b32 	%f<66>;
	.reg .b64 	%rd<14>;
	// demoted variable
	.shared .align 4 .b8 _ZZ19reduce_mean_512_cubPfS_iE12temp_storage[84];
	ld.param.u64 	%rd4, [_Z19reduce_mean_512_cubPfS_i_param_0];
	ld.param.u64 	%rd3, [_Z19reduce_mean_512_cubPfS_i_param_1];
	ld.param.u32 	%r4, [_Z19reduce_mean_512_cubPfS_i_param_2];
	cvta.to.global.u64 	%rd1, %rd4;
	mov.u32 	%r1, %ctaid.x;
	mov.u32 	%r2, %tid.x;
	mul.lo.s32 	%r3, %r4, %r1;
	setp.ge.s32 	%p1, %r2, %r4;
	mov.f32 	%f63, 0f00000000;
	@%p1 bra 	$L__BB4_2;
	add.s32 	%r5, %r2, %r3;
	mul.wide.u32 	%rd5, %r5, 4;
	add.s64 	%rd6, %rd1, %rd5;
	ld.global.f32 	%f11, [%rd6];
	add.f32 	%f63, %f11, 0f00000000;
$L__BB4_2:
	add.s32 	%r6, %r2, 512;
	setp.ge.s32 	%p2, %r6, %r4;
	cvt.u64.u32 	%rd7, %r3;
	cvt.u64.u32 	%rd8, %r2;
	add.s64 	%rd9, %rd8, %rd7;
	shl.b64 	%rd10, %rd9, 2;
	add.s64 	%rd2, %rd1, %rd10;
	@%p2 bra 	$L__BB4_4;
	ld.global.f32 	%f12, [%rd2+2048];
	add.f32 	%f63, %f63, %f12;
$L__BB4_4:
	or.b32  	%r7, %r2, 1024;
	setp.ge.s32 	%p3, %r7, %r4;
	@%p3 bra 	$L__BB4_6;
	ld.global.f32 	%f13, [%rd2+4096];
	add.f32 	%f63, %f63, %f13;
$L__BB4_6:
	add.s32 	%r8, %r2, 1536;
	setp.ge.s32 	%p4, %r8, %r4;
	@%p4 bra 	$L__BB4_8;
	ld.global.f32 	%f14, [%rd2+6144];
	add.f32 	%f63, %f63, %f14;
$L__BB4_8:
	// begin inline asm
	mov.u32 %r9, %laneid;
	// end inline asm
	mov.b32 	%r10, 1;
	mov.b32 	%r23, 31;
	mov.b32 	%r24, -1;
	// begin inline asm
	{  .reg .f32 r0;  .reg .pred p;  shfl.sync.down.b32 r0|p, %f63, %r10, %r23, %r24;  @p add.f32 r0, r0, %f63;  mov.f32 %f15, r0;}
	// end inline asm
	mov.b32 	%r13, 2;
	// begin inline asm
	{  .reg .f32 r0;  .reg .pred p;  shfl.sync.down.b32 r0|p, %f15, %r13, %r23, %r24;  @p add.f32 r0, r0, %f15;  mov.f32 %f18, r0;}
	// end inline asm
	mov.b32 	%r16, 4;
	// begin inline asm
	{  .reg .f32 r0;  .reg .pred p;  shfl.sync.down.b32 r0|p, %f18, %r16, %r23, %r24;  @p add.f32 r0, r0, %f18;  mov.f32 %f21, r0;}
	// end inline asm
	mov.b32 	%r19, 8;
	// begin inline asm
	{  .reg .f32 r0;  .reg .pred p;  shfl.sync.down.b32 r0|p, %f21, %r19, %r23, %r24;  @p add.f32 r0, r0, %f21;  mov.f32 %f24, r0;}
	// end inline asm
	mov.b32 	%r22, 16;
	// begin inline asm
	{  .reg .f32 r0;  .reg .pred p;  shfl.sync.down.b32 r0|p, %f24, %r22, %r23, %r24;  @p add.f32 r0, r0, %f24;  mov.f32 %f27, r0;}
	// end inline asm
	setp.ne.s32 	%p5, %r9, 0;
	@%p5 bra 	$L__BB4_10;
	shr.u32 	%r25, %r2, 3;
	and.b32  	%r26, %r25, 124;
	mov.u32 	%r27, _ZZ19reduce_mean_512_cubPfS_iE12temp_storage;
	add.s32 	%r28, %r27, %r26;
	st.shared.f32 	[%r28+16], %f27;
$L__BB4_10:
	bar.sync 	0;
	setp.ne.s32 	%p6, %r2, 0;
	@%p6 bra 	$L__BB4_12;
	ld.shared.f32 	%f30, [_ZZ19reduce_mean_512_cubPfS_iE12temp_storage+20];
	add.f32 	%f31, %f27, %f30;
	ld.shared.f32 	%f32, [_ZZ19reduce_mean_512_cubPfS_iE12temp_storage+24];
	add.f32 	%f33, %f31, %f32;
	ld.shared.f32 	%f34, [_ZZ19reduce_mean_512_cubPfS_iE12temp_storage+28];
	add.f32 	%f35, %f33, %f34;
	ld.shared.f32 	%f36, [_ZZ19reduce_mean_512_cubPfS_iE12temp_storage+32];
	add.f32 	%f37, %f35, %f36;
	ld.shared.f32 	%f38, [_ZZ19reduce_mean_512_cubPfS_iE12temp_storage+36];
	add.f32 	%f39, %f37, %f38;
	ld.shared.f32 	%f40, [_ZZ19reduce_mean_512_cubPfS_iE12temp_storage+40];
	add.f32 	%f41, %f39, %f40;
	ld.shared.f32 	%f42, [_ZZ19reduce_mean_512_cubPfS_iE12temp_storage+44];
	add.f32 	%f43, %f41, %f42;
	ld.shared.f32 	%f44, [_ZZ19reduce_mean_512_cubPfS_iE12temp_storage+48];
	add.f32 	%f45, %f43, %f44;
	ld.shared.f32 	%f46, [_ZZ19reduce_mean_512_cubPfS_iE12temp_storage+52];
	add.f32 	%f47, %f45, %f46;
	ld.shared.f32 	%f48, [_ZZ19reduce_mean_512_cubPfS_iE12temp_storage+56];
	add.f32 	%f49, %f47, %f48;
	ld.shared.f32 	%f50, [_ZZ19reduce_mean_512_cubPfS_iE12temp_storage+60];
	add.f32 	%f51, %f49, %f50;
	ld.shared.f32 	%f52, [_ZZ19reduce_mean_512_cubPfS_iE12temp_storage+64];
	add.f32 	%f53, %f51, %f52;
	ld.shared.f32 	%f54, [_ZZ19reduce_mean_512_cubPfS_iE12temp_storage+68];
	add.f32 	%f55, %f53, %f54;
	ld.shared.f32 	%f56, [_ZZ19reduce_mean_512_cubPfS_iE12temp_storage+72];
	add.f32 	%f57, %f55, %f56;
	ld.shared.f32 	%f58, [_ZZ19reduce_mean_512_cubPfS_iE12temp_storage+76];
	add.f32 	%f59, %f57, %f58;
	cvt.rn.f32.s32 	%f60, %r4;
	div.rn.f32 	%f61, %f59, %f60;
	cvta.to.global.u64 	%rd11, %rd3;
	mul.wide.u32 	%rd12, %r1, 4;
	add.s64 	%rd13, %rd11, %rd12;
	st.global.f32 	[%rd13], %f61;
$L__BB4_12:
	ret;

}
	// .globl	_Z20reduce_mean_1024_cubPfS_i
.visible .entry _Z20reduce_mean_1024_cubPfS_i(
	.param .u64 .ptr .align 1 _Z20reduce_mean_1024_cubPfS_i_param_0,
	.param .u64 .ptr .align 1 _Z20reduce_mean_1024_cubPfS_i_param_1,
	.param .u32 _Z20reduce_mean_1024_cubPfS_i_param_2
)
{
	.reg .pred 	%p<5>;
	.reg .b32 	%r<27>;
	.reg .b32 	%f<90>;
	.reg .b64 	%rd<14>;
	// demoted variable
	.shared .align 4 .b8 _ZZ20reduce_mean_1024_cubPfS_iE12temp_storage[164];
	ld.param.u64 	%rd3, [_Z20reduce_mean_1024_cubPfS_i_param_0];
	ld.param.u64 	%rd2, [_Z20reduce_mean_1024_cubPfS_i_param_1];
	ld.param.u32 	%r3, [_Z20reduce_mean_1024_cubPfS_i_param_2];
	cvta.to.global.u64 	%rd1, %rd3;
	mov.u32 	%r1, %ctaid.x;
	mov.u32 	%r2, %tid.x;
	setp.ge.s32 	%p1, %r2, %r3;
	mov.f32 	%f89, 0f00000000;
	@%p1 bra 	$L__BB5_2;
	mad.lo.s32 	%r4, %r3, %r1, %r2;
	mul.wide.u32 	%rd4, %r4, 4;
	add.s64 	%rd5, %rd1, %rd4;
	ld.global.f32 	%f7, [%rd5];
	add.f32 	%f89, %f7, 0f00000000;
$L__BB5_2:
	or.b32  	%r5, %r2, 1024;
	setp.ge.s32 	%p2, %r5, %r3;
	@%p2 bra 	$L__BB5_4;
	mul.lo.s32 	%r6, %r3, %r1;
	cvt.u64.u32 	%rd6, %r6;
	cvt.u64.u32 	%rd7, %r2;
	add.s64 	%rd8, %rd7, %rd6;
	shl.b64 	%rd9, %rd8, 2;
	add.s64 	%rd10, %rd1, %rd9;
	ld.global.f32 	%f8, [%rd10+4096];
	add.f32 	%f89, %f89, %f8;
$L__BB5_4:
	// begin inline asm
	mov.u32 %r7, %laneid;
	// end inline asm
	mov.b32 	%r8, 1;
	mov.b32 	%r21, 31;
	mov.b32 	%r22, -1;
	// begin inline asm
	{  .reg .f32 r0;  .reg .pred p;  shfl.sync.down.b32 r0|p, %f89, %r8, %r21, %r22;  @p add.f32 r0, r0, %f89;  mov.f32 %f9, r0;}
	// end inline asm
	mov.b32 	%r11, 2;
	// begin inline asm
	{  .reg .f32 r0;  .reg .pred p;  shfl.sync.down.b32 r0|p, %f9, %r11, %r21, %r22;  @p add.f32 r0, r0, %f9;  mov.f32 %f12, r0;}
	// end inline asm
	mov.b32 	%r14, 4;
	// begin inline asm
	{  .reg .f32 r0;  .reg .pred p;  shfl.sync.down.b32 r0|p, %f12, %r14, %r21, %r22;  @p add.f32 r0, r0, %f12;  mov.f32 %f15, r0;}
	// end inline asm
	mov.b32 	%r17, 8;
	// begin inline asm
	{  .reg .f32 r0;  .reg .pred p;  shfl.sync.down.b32 r0|p, %f15, %r17, %r21, %r22;  @p add.f32 r0, r0, %f15;  mov.f32 %f18, r0;}
	// end inline asm
	mov.b32 	%r20, 16;
	// begin inline asm
	{  .reg .f32 r0;  .reg .pred p;  shfl.sync.down.b32 r0|p, %f18, %r20, %r21, %r22;  @p add.f32 r0, r0, %f18;  mov.f32 %f21, r0;}
	// end inline asm
	setp.ne.s32 	%p3, %r7, 0;
	@%p3 bra 	$L__BB5_6;
	shr.u32 	%r23, %r2, 3;
	and.b32  	%r24, %r23, 124;
	mov.u32 	%r25, _ZZ20reduce_mean_1024_cubPfS_iE12temp_storage;
	add.s32 	%r26, %r25, %r24;
	st.shared.f32 	[%r26+32], %f21;
$L__BB5_6:
	bar.sync 	0;
	setp.ne.s32 	%p4, %r2, 0;
	@%p4 bra 	$L__BB5_8;
	ld.shared.f32 	%f24, [_ZZ20reduce_mean_1024_cubPfS_iE12temp_storage+36];
	add.f32 	%f25, %f21, %f24;
	ld.shared.f32 	%f26, [_ZZ20reduce_mean_1024_cubPfS_iE12temp_storage+40];
	add.f32 	%f27, %f25, %f26;
	ld.shared.f32 	%f28, [_ZZ20reduce_mean_1024_cubPfS_iE12temp_storage+44];
	add.f32 	%f29, %f27, %f28;
	ld.shared.f32 	%f30, [_ZZ20reduce_mean_1024_cubPfS_iE12temp_storage+48];
	add.f32 	%f31, %f29, %f30;
	ld.shared.f32 	%f32, [_ZZ20reduce_mean_1024_cubPfS_iE12temp_storage+52];
	add.f32 	%f33, %f31, %f32;
	ld.shared.f32 	%f34, [_ZZ20reduce_mean_1024_cubPfS_iE12temp_storage+56];
	add.f32 	%f35, %f33, %f34;
	ld.shared.f32 	%f36, [_ZZ20reduce_mean_1024_cubPfS_iE12temp_storage+60];
	add.f32 	%f37, %f35, %f36;
	ld.shared.f32 	%f38, [_ZZ20reduce_mean_1024_cubPfS_iE12temp_storage+64];
	add.f32 	%f39, %f37, %f38;
	ld.shared.f32 	%f40, [_ZZ20reduce_mean_1024_cubPfS_iE12temp_storage+68];
	add.f32 	%f41, %f39, %f40;
	ld.shared.f32 	%f42, [_ZZ20reduce_mean_1024_cubPfS_iE12temp_storage+72];
	add.f32 	%f43, %f41, %f42;
	ld.shared.f32 	%f44, [_ZZ20reduce_mean_1024_cubPfS_iE12temp_storage+76];
	add.f32 	%f45, %f43, %f44;
	ld.shared.f32 	%f46, [_ZZ20reduce_mean_1024_cubPfS_iE12temp_storage+80];
	add.f32 	%f47, %f45, %f46;
	ld.shared.f32 	%f48, [_ZZ20reduce_mean_1024_cubPfS_iE12temp_storage+84];
	add.f32 	%f49, %f47, %f48;
	ld.shared.f32 	%f50, [_ZZ20reduce_mean_1024_cubPfS_iE12temp_storage+88];
	add.f32 	%f51, %f49, %f50;
	ld.shared.f32 	%f52, [_ZZ20reduce_mean_1024_cubPfS_iE12temp_storage+92];
	add.f32 	%f53, %f51, %f52;
	ld.shared.f32 	%f54, [_ZZ20reduce_mean_1024_cubPfS_iE12temp_storage+96];
	add.f32 	%f55, %f53, %f54;
	ld.shared.f32 	%f56, [_ZZ20reduce_mean_1024_cubPfS_iE12temp_storage+100];
	add.f32 	%f57, %f55, %f56;
	ld.shared.f32 	%f58, [_ZZ20reduce_mean_1024_cubPfS_iE12temp_storage+104];
	add.f32 	%f59, %f57, %f58;
	ld.shared.f32 	%f60, [_ZZ20reduce_mean_1024_cubPfS_iE12temp_storage+108];
	add.f32 	%f61, %f59, %f60;
	ld.shared.f32 	%f62, [_ZZ20reduce_mean_1024_cubPfS_iE12temp_storage+112];
	add.f32 	%f63, %f61, %f62;
	ld.shared.f32 	%f64, [_ZZ20reduce_mean_1024_cubPfS_iE12temp_storage+116];
	add.f32 	%f65, %f63, %f64;
	ld.shared.f32 	%f66, [_ZZ20reduce_mean_1024_cubPfS_iE12temp_storage+120];
	add.f32 	%f67, %f65, %f66;
	ld.shared.f32 	%f68, [_ZZ20reduce_mean_1024_cubPfS_iE12temp_storage+124];
	add.f32 	%f69, %f67, %f68;
	ld.shared.f32 	%f70, [_ZZ20reduce_mean_1024_cubPfS_iE12temp_storage+128];
	add.f32 	%f71, %f69, %f70;
	ld.shared.f32 	%f72, [_ZZ20reduce_mean_1024_cubPfS_iE12temp_storage+132];
	add.f32 	%f73, %f71, %f72;
	ld.shared.f32 	%f74, [_ZZ20reduce_mean_1024_cubPfS_iE12temp_storage+136];
	add.f32 	%f75, %f73, %f74;
	ld.shared.f32 	%f76, [_ZZ20reduce_mean_1024_cubPfS_iE12temp_storage+140];
	add.f32 	%f77, %f75, %f76;
	ld.shared.f32 	%f78, [_ZZ20reduce_mean_1024_cubPfS_iE12temp_storage+144];
	add.f32 	%f79, %f77, %f78;
	ld.shared.f32 	%f80, [_ZZ20reduce_mean_1024_cubPfS_iE12temp_storage+148];
	add.f32 	%f81, %f79, %f80;
	ld.shared.f32 	%f82, [_ZZ20reduce_mean_1024_cubPfS_iE12temp_storage+152];
	add.f32 	%f83, %f81, %f82;
	ld.shared.f32 	%f84, [_ZZ20reduce_mean_1024_cubPfS_iE12temp_storage+156];
	add.f32 	%f85, %f83, %f84;
	cvt.rn.f32.s32 	%f86, %r3;
	div.rn.f32 	%f87, %f85, %f86;
	cvta.to.global.u64 	%rd11, %rd2;
	mul.wide.u32 	%rd12, %r1, 4;
	add.s64 	%rd13, %rd11, %rd12;
	st.global.f32 	[%rd13], %f87;
$L__BB5_8:
	ret;

}
	// .globl	_ZN3cub18CUB_300001_SM_10006detail11EmptyKernelIvEEvv
.visible .entry _ZN3cub18CUB_300001_SM_10006detail11EmptyKernelIvEEvv()
{


	ret;

}


// ===== COMPILED SASS (sm_100) =====

	.target	sm_100

	.elftype	@"ET_EXEC"


//--------------------- .note.nv.tkinfo           --------------------------
	.section	.note.nv.tkinfo,"",@"SHT_NOTE"
	.sectionflags	@"SHF_NOTE_NV_TKINFO"
	.tkinfo
        /*0018*/ 	.word	0x00000002
        /*0030*/ 	.string	""
        /*0030*/ 	.string	"ptxas"
        /*0030*/ 	.string	"Cuda compilation tools, release 13.0, V13.0.88"
        /*0030*/ 	.string	"Build cuda_13.0.r13.0/compiler.36424714_0"
        /*0030*/ 	.string	"-arch sm_100 -m 64 "



//--------------------- .note.nv.cuinfo           --------------------------
	.section	.note.nv.cuinfo,"",@"SHT_NOTE"
	.sectionflags	@"SHF_NOTE_NV_CUINFO"
        /*0018*/ 	.short	0x0002
        /*001a*/ 	.short	0x0064
        /*001c*/ 	.short	0x0082
	.zero		2


//--------------------- .nv.info                  --------------------------
	.section	.nv.info,"",@"SHT_CUDA_INFO"
	.align	4


	//----- nvinfo : EIATTR_REGCOUNT
	.align		4
        /*0000*/ 	.byte	0x04, 0x2f
        /*0002*/ 	.short	(.L_41 - .L_40)
	.align		4
.L_40:
        /*0004*/ 	.word	index@(_Z18reduce_mean_32_cubPfS_i)
        /*0008*/ 	.word	0x0000001a


	//----- nvinfo : EIATTR_FRAME_SIZE
	.align		4
.L_41:
        /*000c*/ 	.byte	0x04, 0x11
        /*000e*/ 	.short	(.L_43 - .L_42)
	.align		4
.L_42:
        /*0010*/ 	.word	index@($__internal_5_$__cuda_sm3x_div_rn_noftz_f32_slowpath)
        /*0014*/ 	.word	0x00000000


	//----- nvinfo : EIATTR_FRAME_SIZE
	.align		4
.L_43:
        /*0018*/ 	.byte	0x04, 0x11
        /*001a*/ 	.short	(.L_45 - .L_44)
	.align		4
.L_44:
        /*001c*/ 	.word	index@(_Z18reduce_mean_32_cubPfS_i)
        /*0020*/ 	.word	0x00000000


	//----- nvinfo : EIATTR_REGCOUNT
	.align		4
.L_45:
        /*0024*/ 	.byte	0x04, 0x2f
        /*0026*/ 	.short	(.L_47 - .L_46)
	.align		4
.L_46:
        /*0028*/ 	.word	index@(_Z18reduce_mean_64_cubPfS_i)
        /*002c*/ 	.word	0x00000015


	//----- nvinfo : EIATTR_FRAME_SIZE
	.align		4
.L_47:
        /*0030*/ 	.byte	0x04, 0x11
        /*0032*/ 	.short	(.L_49 - .L_48)
	.align		4
.L_48:
        /*0034*/ 	.word	index@($__internal_4_$__cuda_sm3x_div_rn_noftz_f32_slowpath)
        /*0038*/ 	.word	0x00000000


	//----- nvinfo : EIATTR_FRAME_SIZE
	.align		4
.L_49:
        /*003c*/ 	.byte	0x04, 0x11
        /*003e*/ 	.short	(.L_51 - .L_50)
	.align		4
.L_50:
        /*0040*/ 	.word	index@(_Z18reduce_mean_64_cubPfS_i)
        /*0044*/ 	.word	0x00000000


	//----- nvinfo : EIATTR_REGCOUNT
	.align		4
.L_51:
        /*0048*/ 	.byte	0x04, 0x2f
        /*004a*/ 	.short	(.L_53 - .L_52)
	.align		4
.L_52:
        /*004c*/ 	.word	index@(_Z19reduce_mean_128_cubPfS_i)
        /*0050*/ 	.word	0x00000015


	//----- nvinfo : EIATTR_FRAME_SIZE
	.align		4
.L_53:
        /*0054*/ 	.byte	0x04, 0x11
        /*0056*/ 	.short	(.L_55 - .L_54)
	.align		4
.L_54:
        /*0058*/ 	.word	index@($__internal_3_$__cuda_sm3x_div_rn_noftz_f32_slowpath)
        /*005c*/ 	.word	0x00000000


	//----- nvinfo : EIATTR_FRAME_SIZE
	.align		4
.L_55:
        /*0060*/ 	.byte	0x04, 0x11
        /*0062*/ 	.short	(.L_57 - .L_56)
	.align		4
.L_56:
        /*0064*/ 	.word	index@(_Z19reduce_mean_128_cubPfS_i)
        /*0068*/ 	.word	0x00000000


	//----- nvinfo : EIATTR_REGCOUNT
	.align		4
.L_57:
        /*006c*/ 	.byte	0x04, 0x2f
        /*006e*/ 	.short	(.L_59 - .L_58)
	.align		4
.L_58:
        /*0070*/ 	.word	index@(_Z19reduce_mean_256_cubPfS_i)
        /*0074*/ 	.word	0x00000015


	//----- nvinfo : EIATTR_FRAME_SIZE
	.align		4
.L_59:
        /*0078*/ 	.byte	0x04, 0x11
        /*007a*/ 	.short	(.L_61 - .L_60)
	.align		4
.L_60:
        /*007c*/ 	.word	index@($__internal_2_$__cuda_sm3x_div_rn_noftz_f32_slowpath)
        /*0080*/ 	.word	0x00000000


	//----- nvinfo : EIATTR_FRAME_SIZE
	.align		4
.L_61:
        /*0084*/ 	.byte	0x04, 0x11
        /*0086*/ 	.short	(.L_63 - .L_62)
	.align		4
.L_62:
        /*0088*/ 	.word	index@(_Z19reduce_mean_256_cubPfS_i)
        /*008c*/ 	.word	0x00000000


	//----- nvinfo : EIATTR_REGCOUNT
	.align		4
.L_63:
        /*0090*/ 	.byte	0x04, 0x2f
        /*0092*/ 	.short	(.L_65 - .L_64)
	.align		4
.L_64:
        /*0094*/ 	.word	index@(_Z19reduce_mean_512_cubPfS_i)
        /*0098*/ 	.word	0x00000016


	//----- nvinfo : EIATTR_FRAME_SIZE
	.align		4
.L_65:
        /*009c*/ 	.byte	0x04, 0x11
        /*009e*/ 	.short	(.L_67 - .L_66)
	.align		4
.L_66:
        /*00a0*/ 	.word	index@($__internal_1_$__cuda_sm3x_div_rn_noftz_f32_slowpath)
        /*00a4*/ 	.word	0x00000000


	//----- nvinfo : EIATTR_FRAME_SIZE
	.align		4
.L_67:
        /*00a8*/ 	.byte	0x04, 0x11
        /*00aa*/ 	.short	(.L_69 - .L_68)
	.align		4
.L_68:
        /*00ac*/ 	.word	index@(_Z19reduce_mean_512_cubPfS_i)
        /*00b0*/ 	.word	0x00000000


	//----- nvinfo : EIATTR_REGCOUNT
	.align		4
.L_69:
        /*00b4*/ 	.byte	0x04, 0x2f
        /*00b6*/ 	.short	(.L_71 - .L_70)
	.align		4
.L_70:
        /*00b8*/ 	.word	index@(_Z20reduce_mean_1024_cubPfS_i)
        /*00bc*/ 	.word	0x00000016


	//----- nvinfo : EIATTR_FRAME_SIZE
	.align		4
.L_71:
        /*00c0*/ 	.byte	0x04, 0x11
        /*00c2*/ 	.short	(.L_73 - .L_72)
	.align		4
.L_72:
        /*00c4*/ 	.word	index@($__internal_0_$__cuda_sm3x_div_rn_noftz_f32_slowpath)
        /*00c8*/ 	.word	0x00000000


	//----- nvinfo : EIATTR_FRAME_SIZE
	.align		4
.L_73:
        /*00cc*/ 	.byte	0x04, 0x11
        /*00ce*/ 	.short	(.L_75 - .L_74)
	.align		4
.L_74:
        /*00d0*/ 	.word	index@(_Z20reduce_mean_1024_cubPfS_i)
        /*00d4*/ 	.word	0x00000000


	//----- nvinfo : EIATTR_REGCOUNT
	.align		4
.L_75:
        /*00d8*/ 	.byte	0x04, 0x2f
        /*00da*/ 	.short	(.L_77 - .L_76)
	.align		4
.L_76:
        /*00dc*/ 	.word	index@(_ZN3cub18CUB_300001_SM_10006detail11EmptyKernelIvEEvv)
        /*00e0*/ 	.word	0x00000004


	//----- nvinfo : EIATTR_FRAME_SIZE
	.align		4
.L_77:
        /*00e4*/ 	.byte	0x04, 0x11
        /*00e6*/ 	.short	(.L_79 - .L_78)
	.align		4
.L_78:
        /*00e8*/ 	.word	index@(_ZN3cub18CUB_300001_SM_10006detail11EmptyKernelIvEEvv)
        /*00ec*/ 	.word	0x00000000


	//----- nvinfo : EIATTR_MIN_STACK_SIZE
	.align		4
.L_79:
        /*00f0*/ 	.byte	0x04, 0x12
        /*00f2*/ 	.short	(.L_81 - .L_80)
	.align		4
.L_80:
        /*00f4*/ 	.word	index@(_ZN3cub18CUB_300001_SM_10006detail11EmptyKernelIvEEvv)
        /*00f8*/ 	.word	0x00000000


	//----- nvinfo : EIATTR_MIN_STACK_SIZE
	.align		4
.L_81:
        /*00fc*/ 	.byte	0x04, 0x12
        /*00fe*/ 	.short	(.L_83 - .L_82)
	.align		4
.L_82:
        /*0100*/ 	.word	index@(_Z20reduce_mean_1024_cubPfS_i)
        /*0104*/ 	.word	0x00000000


	//----- nvinfo : EIATTR_MIN_STACK_SIZE
	.align		4
.L_83:
        /*0108*/ 	.byte	0x04, 0x12
        /*010a*/ 	.short	(.L_85 - .L_84)
	.align		4
.L_84:
        /*010c*/ 	.word	index@(_Z19reduce_mean_512_cubPfS_i)
        /*0110*/ 	.word	0x00000000


	//----- nvinfo : EIATTR_MIN_STACK_SIZE
	.align		4
.L_85:
        /*0114*/ 	.byte	0x04, 0x12
        /*0116*/ 	.short	(.L_87 - .L_86)
	.align		4
.L_86:
        /*0118*/ 	.word	index@(_Z19reduce_mean_256_cubPfS_i)
        /*011c*/ 	.word	0x00000000


	//----- nvinfo : EIATTR_MIN_STACK_SIZE
	.align		4
.L_87:
        /*0120*/ 	.byte	0x04, 0x12
        /*0122*/ 	.short	(.L_89 - .L_88)
	.align		4
.L_88:
        /*0124*/ 	.word	index@(_Z19reduce_mean_128_cubPfS_i)
        /*0128*/ 	.word	0x00000000


	//----- nvinfo : EIATTR_MIN_STACK_SIZE
	.align		4
.L_89:
        /*012c*/ 	.byte	0x04, 0x12
        /*012e*/ 	.short	(.L_91 - .L_90)
	.align		4
.L_90:
        /*0130*/ 	.word	index@(_Z18reduce_mean_64_cubPfS_i)
        /*0134*/ 	.word	0x00000000


	//----- nvinfo : EIATTR_MIN_STACK_SIZE
	.align		4
.L_91:
        /*0138*/ 	.byte	0x04, 0x12
        /*013a*/ 	.short	(.L_93 - .L_92)
	.align		4
.L_92:
        /*013c*/ 	.word	index@(_Z18reduce_mean_32_cubPfS_i)
        /*0140*/ 	.word	0x00000000
.L_93:


//--------------------- .nv.compat                --------------------------
	.section	.nv.compat,"",@"SHT_CUDA_COMPAT_INFO"
	.align	4
        /*0000*/ 	.byte	0x02, 0x09, 0x00, 0x00, 0x02, 0x02, 0x01, 0x00, 0x02, 0x05, 0x05, 0x00, 0x03, 0x07, 0x01, 0x01
        /*0010*/ 	.byte	0x02, 0x03, 0x00, 0x00, 0x02, 0x06, 0x01, 0x00, 0x04, 0x0b, 0x08, 0x00, 0x01, 0x00, 0x00, 0x00
        /*0020*/ 	.byte	0x00, 0x00, 0x00, 0x00


//--------------------- .nv.info._ZN3cub18CUB_300001_SM_10006detail11EmptyKernelIvEEvv --------------------------
	.section	.nv.info._ZN3cub18CUB_300001_SM_10006detail11EmptyKernelIvEEvv,"",@"SHT_CUDA_INFO"
	.sectionflags	@""
	.align	4


	//----- nvinfo : EIATTR_CUDA_API_VERSION
	.align		4
        /*0000*/ 	.byte	0x04, 0x37
        /*0002*/ 	.short	(.L_95 - .L_94)
.L_94:
        /*0004*/ 	.word	0x00000082


	//----- nvinfo : EIATTR_SPARSE_MMA_MASK
	.align		4
.L_95:
        /*0008*/ 	.byte	0x03, 0x50
        /*000a*/ 	.short	0x0000


	//----- nvinfo : EIATTR_MAXREG_COUNT
	.align		4
        /*000c*/ 	.byte	0x03, 0x1b
        /*000e*/ 	.short	0x00ff


	//----- nvinfo : EIATTR_MERCURY_ISA_VERSION
	.align		4
        /*0010*/ 	.byte	0x03, 0x5f
        /*0012*/ 	.short	0x0101


	//----- nvinfo : EIATTR_VRC_CTA_INIT_COUNT
	.align		4
        /*0014*/ 	.byte	0x02, 0x4a
	.zero		1
	.zero		1


	//----- nvinfo : EIATTR_EXIT_INSTR_OFFSETS
	.align		4
        /*0018*/ 	.byte	0x04, 0x1c
        /*001a*/ 	.short	(.L_97 - .L_96)


	//   ....[0]....
.L_96:
        /*001c*/ 	.word	0x00000010


	//----- nvinfo : EIATTR_SW_WAR
	.align		4
.L_97:
        /*0020*/ 	.byte	0x04, 0x36
        /*0022*/ 	.short	(.L_99 - .L_98)
.L_98:
        /*0024*/ 	.word	0x00000008
.L_99:


//--------------------- .nv.info._Z20reduce_mean_1024_cubPfS_i --------------------------
	.section	.nv.info._Z20reduce_mean_1024_cubPfS_i,"",@"SHT_CUDA_INFO"
	.sectionflags	@""
	.align	4


	//----- nvinfo : EIATTR_CUDA_API_VERSION
	.align		4
        /*0000*/ 	.byte	0x04, 0x37
        /*0002*/ 	.short	(.L_101 - .L_100)
.L_100:
        /*0004*/ 	.word	0x00000082


	//----- nvinfo : EIATTR_KPARAM_INFO
	.align		4
.L_101:
        /*0008*/ 	.byte	0x04, 0x17
        /*000a*/ 	.short	(.L_103 - .L_102)
.L_102:
        /*000c*/ 	.word	0x00000000
        /*0010*/ 	.short	0x0002
        /*0012*/ 	.short	0x0010
        /*0014*/ 	.byte	0x00, 0xf0, 0x11, 0x00


	//----- nvinfo : EIATTR_KPARAM_INFO
	.align		4
.L_103:
        /*0018*/ 	.byte	0x04, 0x17
        /*001a*/ 	.short	(.L_105 - .L_104)
.L_104:
        /*001c*/ 	.word	0x00000000
        /*0020*/ 	.short	0x0001
        /*0022*/ 	.short	0x0008
        /*0024*/ 	.byte	0x00, 0xf5, 0x21, 0x00


	//----- nvinfo : EIATTR_KPARAM_INFO
	.align		4
.L_105:
        /*0028*/ 	.byte	0x04, 0x17
        /*002a*/ 	.short	(.L_107 - .L_106)
.L_106:
        /*002c*/ 	.word	0x00000000
        /*0030*/ 	.short	0x0000
        /*0032*/ 	.short	0x0000
        /*0034*/ 	.byte	0x00, 0xf5, 0x21, 0x00


	//----- nvinfo : EIATTR_SPARSE_MMA_MASK
	.align		4
.L_107:
        /*0038*/ 	.byte	0x03, 0x50
        /*003a*/ 	.short	0x0000


	//----- nvinfo : EIATTR_MAXREG_COUNT
	.align		4
        /*003c*/ 	.byte	0x03, 0x1b
        /*003e*/ 	.short	0x00ff


	//----- nvinfo : EIATTR_NUM_BARRIERS
	.align		4
        /*0040*/ 	.byte	0x02, 0x4c
        /*0042*/ 	.byte	0x01
	.zero		1


	//----- nvinfo : EIATTR_MERCURY_ISA_VERSION
	.align		4
        /*0044*/ 	.byte	0x03, 0x5f
        /*0046*/ 	.short	0x0101


	//----- nvinfo : EIATTR_UNUSED_LOAD_BYTE_OFFSET
	.align		4
        /*0048*/ 	.byte	0x04, 0x44
        /*004a*/ 	.short	(.L_109 - .L_108)


	//   ....[0]....
.L_108:
        /*004c*/ 	.word	0x00000310
        /*0050*/ 	.word	0x0000fff0


	//----- nvinfo : EIATTR_COOP_GROUP_MASK_REGIDS
	.align		4
.L_109:
        /*0054*/ 	.byte	0x04, 0x29
        /*0056*/ 	.short	(.L_111 - .L_110)


	//   ....[0]....
.L_110:
        /*0058*/ 	.word	0xffffffff


	//   ....[1]....
        /*005c*/ 	.word	0xffffffff


	//   ....[2]....
        /*0060*/ 	.word	0xffffffff


	//   ....[3]....
        /*0064*/ 	.word	0xffffffff


	//   ....[4]....
        /*0068*/ 	.word	0xffffffff


	//----- nvinfo : EIATTR_COOP_GROUP_INSTR_OFFSETS
	.align		4
.L_111:
        /*006c*/ 	.byte	0x04, 0x28
        /*006e*/ 	.short	(.L_113 - .L_112)


	//   ....[0]....
.L_112:
        /*0070*/ 	.word	0x00000180


	//   ....[1]....
        /*0074*/ 	.word	0x000001a0


	//   ....[2]....
        /*0078*/ 	.word	0x000001c0


	//   ....[3]....
        /*007c*/ 	.word	0x000001f0


	//   ....[4]....
        /*0080*/ 	.word	0x00000220


	//----- nvinfo : EIATTR_VRC_CTA_INIT_COUNT
	.align		4
.L_113:
        /*0084*/ 	.byte	0x02, 0x4a
	.zero		1
	.zero		1


	//----- nvinfo : EIATTR_EXIT_INSTR_OFFSETS
	.align		4
        /*0088*/ 	.byte	0x04, 0x1c
        /*008a*/ 	.short	(.L_115 - .L_114)


	//   ....[0]....
.L_114:
        /*008c*/ 	.word	0x000002b0


	//   ....[1]....
        /*0090*/ 	.word	0x00000670


	//----- nvinfo : EIATTR_CRS_STACK_SIZE
	.align		4
.L_115:
        /*0094*/ 	.byte	0x04, 0x1e
        /*0096*/ 	.short	(.L_117 - .L_116)
.L_116:
        /*0098*/ 	.word	0x00000000


	//----- nvinfo : EIATTR_CBANK_PARAM_SIZE
	.align		4
.L_117:
        /*009c*/ 	.byte	0x03, 0x19
        /*009e*/ 	.short	0x0014


	//----- nvinfo : EIATTR_PARAM_CBANK
	.align		4
        /*00a0*/ 	.byte	0x04, 0x0a
        /*00a2*/ 	.short	(.L_119 - .L_118)
	.align		4
.L_118:
        /*00a4*/ 	.word	index@(.nv.constant0._Z20reduce_mean_1024_cubPfS_i)
        /*00a8*/ 	.short	0x0380
        /*00aa*/ 	.short	0x0014


	//----- nvinfo : EIATTR_SW_WAR
	.align		4
.L_119:
        /*00ac*/ 	.byte	0x04, 0x36
        /*00ae*/ 	.short	(.L_121 - .L_120)
.L_120:
        /*00b0*/ 	.word	0x00000008
.L_121:


//--------------------- .nv.info._Z19reduce_mean_512_cubPfS_i --------------------------
	.section	.nv.info._Z19reduce_mean_512_cubPfS_i,"",@"SHT_CUDA_INFO"
	.sectionflags	@""
	.align	4


	//----- nvinfo : EIATTR_CUDA_API_VERSION
	.align		4
        /*0000*/ 	.byte	0x04, 0x37
        /*0002*/ 	.short	(.L_123 - .L_122)
.L_122:
        /*0004*/ 	.word	0x00000082


	//----- nvinfo : EIATTR_KPARAM_INFO
	.align		4
.L_123:
        /*0008*/ 	.byte	0x04, 0x17
        /*000a*/ 	.short	(.L_125 - .L_124)
.L_124:
        /*000c*/ 	.word	0x00000000
        /*0010*/ 	.short	0x0002
        /*0012*/ 	.short	0x0010
        /*0014*/ 	.byte	0x00, 0xf0, 0x11, 0x00


	//----- nvinfo : EIATTR_KPARAM_INFO
	.align		4
.L_125:
        /*0018*/ 	.byte	0x04, 0x17
        /*001a*/ 	.short	(.L_127 - .L_126)
.L_126:
        /*001c*/ 	.word	0x00000000
        /*0020*/ 	.short	0x0001
        /*0022*/ 	.short	0x0008
        /*0024*/ 	.byte	0x00, 0xf5, 0x21, 0x00


	//----- nvinfo : EIATTR_KPARAM_INFO
	.align		4
.L_127:
        /*0028*/ 	.byte	0x04, 0x17
        /*002a*/ 	.short	(.L_129 - .L_128)
.L_128:
        /*002c*/ 	.word	0x00000000
        /*0030*/ 	.short	0x0000
        /*0032*/ 	.short	0x0000
        /*0034*/ 	.byte	0x00, 0xf5, 0x21, 0x00


	//----- nvinfo : EIATTR_SPARSE_MMA_MASK
	.align		4
.L_129:
        /*0038*/ 	.byte	0x03, 0x50
        /*003a*/ 	.short	0x0000


	//----- nvinfo : EIATTR_MAXREG_COUNT
	.align		4
        /*003c*/ 	.byte	0x03, 0x1b
        /*003e*/ 	.short	0x00ff


	//----- nvinfo : EIATTR_NUM_BARRIERS
	.align		4
        /*0040*/ 	.byte	0x02, 0x4c
        /*0042*/ 	.byte	0x01
	.zero		1


	//----- nvinfo : EIATTR_MERCURY_ISA_VERSION
	.align		4
        /*0044*/ 	.byte	0x03, 0x5f
        /*0046*/ 	.short	0x0101


	//----- nvinfo : EIATTR_UNUSED_LOAD_BYTE_OFFSET
	.align		4
        /*0048*/ 	.byte	0x04, 0x44
        /*004a*/ 	.short	(.L_131 - .L_130)


	//   ....[0]....
.L_130:
        /*004c*/ 	.word	0x00000390
        /*0050*/ 	.word	0x0000fff0


	//----- nvinfo : EIATTR_COOP_GROUP_MASK_REGIDS
	.align		4
.L_131:
        /*0054*/ 	.byte	0x04, 0x29
        /*0056*/ 	.short	(.L_133 - .L_132)


	//   ....[0]....
.L_132:
        /*0058*/ 	.word	0xffffffff


	//   ....[1]....
        /*005c*/ 	.word	0xffffffff


	//   ....[2]....
        /*0060*/ 	.word	0xffffffff


	//   ....[3]....
        /*0064*/ 	.word	0xffffffff


	//   ....[4]....
        /*0068*/ 	.word	0xffffffff


	//----- nvinfo : EIATTR_COOP_GROUP_INSTR_OFFSETS
	.align		4
.L_133:
        /*006c*/ 	.byte	0x04, 0x28
        /*006e*/ 	.short	(.L_135 - .L_134)


	//   ....[0]....
.L_134:
        /*0070*/ 	.word	0x00000210


	//   ....[1]....
        /*0074*/ 	.word	0x00000260


	//   ....[2]....
        /*0078*/ 	.word	0x000002b0


	//   ....[3]....
        /*007c*/ 	.word	0x000002d0


	//   ....[4]....
        /*0080*/ 	.word	0x000002f0


	//----- nvinfo : EIATTR_VRC_CTA_INIT_COUNT
	.align		4
.L_135:
        /*0084*/ 	.byte	0x02, 0x4a
	.zero		1
	.zero		1


	//----- nvinfo : EIATTR_EXIT_INSTR_OFFSETS
	.align		4
        /*0088*/ 	.byte	0x04, 0x1c
        /*008a*/ 	.short	(.L_137 - .L_136)


	//   ....[0]....
.L_136:
        /*008c*/ 	.word	0x00000330


	//   ....[1]....
        /*0090*/ 	.word	0x000005b0


	//----- nvinfo : EIATTR_CRS_STACK_SIZE
	.align		4
.L_137:
        /*0094*/ 	.byte	0x04, 0x1e
        /*0096*/ 	.short	(.L_139 - .L_138)
.L_138:
        /*0098*/ 	.word	0x00000000


	//----- nvinfo : EIATTR_CBANK_PARAM_SIZE
	.align		4
.L_139:
        /*009c*/ 	.byte	0x03, 0x19
        /*009e*/ 	.short	0x0014


	//----- nvinfo : EIATTR_PARAM_CBANK
	.align		4
        /*00a0*/ 	.byte	0x04, 0x0a
        /*00a2*/ 	.short	(.L_141 - .L_140)
	.align		4
.L_140:
        /*00a4*/ 	.word	index@(.nv.constant0._Z19reduce_mean_512_cubPfS_i)
        /*00a8*/ 	.short	0x0380
        /*00aa*/ 	.short	0x0014


	//----- nvinfo : EIATTR_SW_WAR
	.align		4
.L_141:
        /*00ac*/ 	.byte	0x04, 0x36
        /*00ae*/ 	.short	(.L_143 - .L_142)
.L_142:
        /*00b0*/ 	.word	0x00000008
.L_143:


//--------------------- .nv.info._Z19reduce_mean_256_cubPfS_i --------------------------
	.section	.nv.info._Z19reduce_mean_256_cubPfS_i,"",@"SHT_CUDA_INFO"
	.sectionflags	@""
	.align	4


	//----- nvinfo : EIATTR_CUDA_API_VERSION
	.align		4
        /*0000*/ 	.byte	0x04, 0x37
        /*0002*/ 	.short	(.L_145 - .L_144)
.L_144:
        /*0004*/ 	.word	0x00000082


	//----- nvinfo : EIATTR_KPARAM_INFO
	.align		4
.L_145:
        /*0008*/ 	.byte	0x04, 0x17
        /*000a*/ 	.short	(.L_147 - .L_146)
.L_146:
        /*000c*/ 	.word	0x00000000
        /*0010*/ 	.short	0x0002
        /*0012*/ 	.short	0x0010
        /*0014*/ 	.byte	0x00, 0xf0, 0x11, 0x00


	//----- nvinfo : EIATTR_KPARAM_INFO
	.align		4
.L_147:
        /*0018*/ 	.byte	0x04, 0x17
        /*001a*/ 	.short	(.L_149 - .L_148)
.L_148:
        /*001c*/ 	.word	0x00000000
        /*0020*/ 	.short	0x0001
        /*0022*/ 	.short	0x0008
        /*0024*/ 	.byte	0x00, 0xf5, 0x21, 0x00


	//----- nvinfo : EIATTR_KPARAM_INFO
	.align		4
.L_149:
        /*0028*/ 	.byte	0x04, 0x17
        /*002a*/ 	.short	(.L_151 - .L_150)
.L_150:
        /*002c*/ 	.word	0x00000000
        /*0030*/ 	.short	0x0000
        /*0032*/ 	.short	0x0000
        /*0034*/ 	.byte	0x00, 0xf5, 0x21, 0x00


	//----- nvinfo : EIATTR_SPARSE_MMA_MASK
	.align		4
.L_151:
        /*0038*/ 	.byte	0x03, 0x50
        /*003a*/ 	.short	0x0000


	//----- nvinfo : EIATTR_MAXREG_COUNT
	.align		4
        /*003c*/ 	.byte	0x03, 0x1b
        /*003e*/ 	.short	0x00ff


	//----- nvinfo : EIATTR_NUM_BARRIERS
	.align		4
        /*0040*/ 	.byte	0x02, 0x4c
        /*0042*/ 	.byte	0x01
	.zero		1


	//----- nvinfo : EIATTR_MERCURY_ISA_VERSION
	.align		4
        /*0044*/ 	.byte	0x03, 0x5f
        /*0046*/ 	.short	0x0101


	//----- nvinfo : EIATTR_COOP_GROUP_MASK_REGIDS
	.align		4
        /*0048*/ 	.byte	0x04, 0x29
        /*004a*/ 	.short	(.L_153 - .L_152)


	//   ....[0]....
.L_152:
        /*004c*/ 	.word	0xffffffff


	//   ....[1]....
        /*0050*/ 	.word	0xffffffff


	//   ....[2]....
        /*0054*/ 	.word	0xffffffff


	//   ....[3]....
        /*0058*/ 	.word	0xffffffff


	//   ....[4]....
        /*005c*/ 	.word	0xffffffff


	//----- nvinfo : EIATTR_COOP_GROUP_INSTR_OFFSETS
	.align		4
.L_153:
        /*0060*/ 	.byte	0x04, 0x28
        /*0062*/ 	.short	(.L_155 - .L_154)


	//   ....[0]....
.L_154:
        /*0064*/ 	.word	0x000002f0


	//   ....[1]....
        /*0068*/ 	.word	0x00000310


	//   ....[2]....
        /*006c*/ 	.word	0x00000330


	//   ....[3]....
        /*0070*/ 	.word	0x00000360


	//   ....[4]....
        /*0074*/ 	.word	0x00000390


	//----- nvinfo : EIATTR_VRC_CTA_INIT_COUNT
	.align		4
.L_155:
        /*0078*/ 	.byte	0x02, 0x4a
	.zero		1
	.zero		1


	//----- nvinfo : EIATTR_EXIT_INSTR_OFFSETS
	.align		4
        /*007c*/ 	.byte	0x04, 0x1c
        /*007e*/ 	.short	(.L_157 - .L_156)


	//   ....[0]....
.L_156:
        /*0080*/ 	.word	0x00000430


	//   ....[1]....
        /*0084*/ 	.word	0x00000620


	//----- nvinfo : EIATTR_CRS_STACK_SIZE
	.align		4
.L_157:
        /*0088*/ 	.byte	0x04, 0x1e
        /*008a*/ 	.short	(.L_159 - .L_158)
.L_158:
        /*008c*/ 	.word	0x00000000


	//----- nvinfo : EIATTR_CBANK_PARAM_SIZE
	.align		4
.L_159:
        /*0090*/ 	.byte	0x03, 0x19
        /*0092*/ 	.short	0x0014


	//----- nvinfo : EIATTR_PARAM_CBANK
	.align		4
        /*0094*/ 	.byte	0x04, 0x0a
        /*0096*/ 	.short	(.L_161 - .L_160)
	.align		4
.L_160:
        /*0098*/ 	.word	index@(.nv.constant0._Z19reduce_mean_256_cubPfS_i)
        /*009c*/ 	.short	0x0380
        /*009e*/ 	.short	0x0014


	//----- nvinfo : EIATTR_SW_WAR
	.align		4
.L_161:
        /*00a0*/ 	.byte	0x04, 0x36
        /*00a2*/ 	.short	(.L_163 - .L_162)
.L_162:
        /*00a4*/ 	.word	0x00000008
.L_163:


//--------------------- .nv.info._Z19reduce_mean_128_cubPfS_i --------------------------
	.section	.nv.info._Z19reduce_mean_128_cubPfS_i,"",@"SHT_CUDA_INFO"
	.sectionflags	@""
	.align	4


	//----- nvinfo : EIATTR_CUDA_API_VERSION
	.align		4
        /*0000*/ 	.byte	0x04, 0x37
        /*0002*/ 	.short	(.L_165 - .L_164)
.L_164:
        /*0004*/ 	.word	0x00000082


	//----- nvinfo : EIATTR_KPARAM_INFO
	.align		4
.L_165:
        /*0008*/ 	.byte	0x04, 0x17
        /*000a*/ 	.short	(.L_167 - .L_166)
.L_166:
        /*000c*/ 	.word	0x00000000
        /*0010*/ 	.short	0x0002
        /*0012*/ 	.short	0x0010
        /*0014*/ 	.byte	0x00, 0xf0, 0x11, 0x00


	//----- nvinfo : EIATTR_KPARAM_INFO
	.align		4
.L_167:
        /*0018*/ 	.byte	0x04, 0x17
        /*001a*/ 	.short	(.L_169 - .L_168)
.L_168:
        /*001c*/ 	.word	0x00000000
        /*0020*/ 	.short	0x0001
        /*0022*/ 	.short	0x0008
        /*0024*/ 	.byte	0x00, 0xf5, 0x21, 0x00


	//----- nvinfo : EIATTR_KPARAM_INFO
	.align		4
.L_169:
        /*0028*/ 	.byte	0x04, 0x17
        /*002a*/ 	.short	(.L_171 - .L_170)
.L_170:
        /*002c*/ 	.word	0x00000000
        /*0030*/ 	.short	0x0000
        /*0032*/ 	.short	0x0000
        /*0034*/ 	.byte	0x00, 0xf5, 0x21, 0x00


	//----- nvinfo : EIATTR_SPARSE_MMA_MASK
	.align		4
.L_171:
        /*0038*/ 	.byte	0x03, 0x50
        /*003a*/ 	.short	0x0000


	//----- nvinfo : EIATTR_MAXREG_COUNT
	.align		4
        /*003c*/ 	.byte	0x03, 0x1b
        /*003e*/ 	.short	0x00ff


	//----- nvinfo : EIATTR_NUM_BARRIERS
	.align		4
        /*0040*/ 	.byte	0x02, 0x4c
        /*0042*/ 	.byte	0x01
	.zero		1


	//----- nvinfo : EIATTR_MERCURY_ISA_VERSION
	.align		4
        /*0044*/ 	.byte	0x03, 0x5f
        /*0046*/ 	.short	0x0101


	//----- nvinfo : EIATTR_COOP_GROUP_MASK_REGIDS
	.align		4
        /*0048*/ 	.byte	0x04, 0x29
        /*004a*/ 	.short	(.L_173 - .L_172)


	//   ....[0]....
.L_172:
        /*004c*/ 	.word	0xffffffff


	//   ....[1]....
        /*0050*/ 	.word	0xffffffff


	//   ....[2]....
        /*0054*/ 	.word	0xffffffff


	//   ....[3]....
        /*0058*/ 	.word	0xffffffff


	//   ....[4]....
        /*005c*/ 	.word	0xffffffff


	//----- nvinfo : EIATTR_COOP_GROUP_INSTR_OFFSETS
	.align		4
.L_173:
        /*0060*/ 	.byte	0x04, 0x28
        /*0062*/ 	.short	(.L_175 - .L_174)


	//   ....[0]....
.L_174:
        /*0064*/ 	.word	0x000004e0


	//   ....[1]....
        /*0068*/ 	.word	0x00000500


	//   ....[2]....
        /*006c*/ 	.word	0x00000530


	//   ....[3]....
        /*0070*/ 	.word	0x00000560


	//   ....[4]....
        /*0074*/ 	.word	0x00000590


	//----- nvinfo : EIATTR_VRC_CTA_INIT_COUNT
	.align		4
.L_175:
        /*0078*/ 	.byte	0x02, 0x4a
	.zero		1
	.zero		1


	//----- nvinfo : EIATTR_EXIT_INSTR_OFFSETS
	.align		4
        /*007c*/ 	.byte	0x04, 0x1c
        /*007e*/ 	.short	(.L_177 - .L_176)


	//   ....[0]....
.L_176:
        /*0080*/ 	.word	0x00000630


	//   ....[1]....
        /*0084*/ 	.word	0x000007d0


	//----- nvinfo : EIATTR_CRS_STACK_SIZE
	.align		4
.L_177:
        /*0088*/ 	.byte	0x04, 0x1e
        /*008a*/ 	.short	(.L_179 - .L_178)
.L_178:
        /*008c*/ 	.word	0x00000000


	//----- nvinfo : EIATTR_CBANK_PARAM_SIZE
	.align		4
.L_179:
        /*0090*/ 	.byte	0x03, 0x19
        /*0092*/ 	.short	0x0014


	//----- nvinfo : EIATTR_PARAM_CBANK
	.align		4
        /*0094*/ 	.byte	0x04, 0x0a
        /*0096*/ 	.short	(.L_181 - .L_180)
	.align		4
.L_180:
        /*0098*/ 	.word	index@(.nv.constant0._Z19reduce_mean_128_cubPfS_i)
        /*009c*/ 	.short	0x0380
        /*009e*/ 	.short	0x0014


	//----- nvinfo : EIATTR_SW_WAR
	.align		4
.L_181:
        /*00a0*/ 	.byte	0x04, 0x36
        /*00a2*/ 	.short	(.L_183 - .L_182)
.L_182:
        /*00a4*/ 	.word	0x00000008
.L_183:


//--------------------- .nv.info._Z18reduce_mean_64_cubPfS_i --------------------------
	.section	.nv.info._Z18reduce_mean_64_cubPfS_i,"",@"SHT_CUDA_INFO"
	.sectionflags	@""
	.align	4


	//----- nvinfo : EIATTR_CUDA_API_VERSION
	.align		4
        /*0000*/ 	.byte	0x04, 0x37
        /*0002*/ 	.short	(.L_185 - .L_184)
.L_184:
        /*0004*/ 	.word	0x00000082


	//----- nvinfo : EIATTR_KPARAM_INFO
	.align		4
.L_185:
        /*0008*/ 	.byte	0x04, 0x17
        /*000a*/ 	.short	(.L_187 - .L_186)
.L_186:
        /*000c*/ 	.word	0x00000000
        /*0010*/ 	.short	0x0002
        /*0012*/ 	.short	0x0010
        /*0014*/ 	.byte	0x00, 0xf0, 0x11, 0x00


	//----- nvinfo : EIATTR_KPARAM_INFO
	.align		4
.L_187:
        /*0018*/ 	.byte	0x04, 0x17
        /*001a*/ 	.short	(.L_189 - .L_188)
.L_188:
        /*001c*/ 	.word	0x00000000
        /*0020*/ 	.short	0x0001
        /*0022*/ 	.short	0x0008
        /*0024*/ 	.byte	0x00, 0xf5, 0x21, 0x00


	//----- nvinfo : EIATTR_KPARAM_INFO
	.align		4
.L_189:
        /*0028*/ 	.byte	0x04, 0x17
        /*002a*/ 	.short	(.L_191 - .L_190)
.L_190:
        /*002c*/ 	.word	0x00000000
        /*0030*/ 	.short	0x0000
        /*0032*/ 	.short	0x0000
        /*0034*/ 	.byte	0x00, 0xf5, 0x21, 0x00


	//----- nvinfo : EIATTR_SPARSE_MMA_MASK
	.align		4
.L_191:
        /*0038*/ 	.byte	0x03, 0x50
        /*003a*/ 	.short	0x0000


	//----- nvinfo : EIATTR_MAXREG_COUNT
	.align		4
        /*003c*/ 	.byte	0x03, 0x1b
        /*003e*/ 	.short	0x00ff


	//----- nvinfo : EIATTR_NUM_BARRIERS
	.align		4
        /*0040*/ 	.byte	0x02, 0x4c
        /*0042*/ 	.byte	0x01
	.zero		1


	//----- nvinfo : EIATTR_MERCURY_ISA_VERSION
	.align		4
        /*0044*/ 	.byte	0x03, 0x5f
        /*0046*/ 	.short	0x0101


	//----- nvinfo : EIATTR_COOP_GROUP_MASK_REGIDS
	.align		4
        /*0048*/ 	.byte	0x04, 0x29
        /*004a*/ 	.short	(.L_193 - .L_192)


	//   ....[0]....
.L_192:
        /*004c*/ 	.word	0xffffffff


	//   ....[1]....
        /*0050*/ 	.word	0xffffffff


	//   ....[2]....
        /*0054*/ 	.word	0xffffffff


	//   ....[3]....
        /*0058*/ 	.word	0xffffffff


	//   ....[4]....
        /*005c*/ 	.word	0xffffffff


	//----- nvinfo : EIATTR_COOP_GROUP_INSTR_OFFSETS
	.align		4
.L_193:
        /*0060*/ 	.byte	0x04, 0x28
        /*0062*/ 	.short	(.L_195 - .L_194)


	//   ....[0]....
.L_194:
        /*0064*/ 	.word	0x000008e0


	//   ....[1]....
        /*0068*/ 	.word	0x00000900


	//   ....[2]....
        /*006c*/ 	.word	0x00000930


	//   ....[3]....
        /*0070*/ 	.word	0x00000960


	//   ....[4]....
        /*0074*/ 	.word	0x00000990


	//----- nvinfo : EIATTR_VRC_CTA_INIT_COUNT
	.align		4
.L_195:
        /*0078*/ 	.byte	0x02, 0x4a
	.zero		1
	.zero		1


	//----- nvinfo : EIATTR_EXIT_INSTR_OFFSETS
	.align		4
        /*007c*/ 	.byte	0x04, 0x1c
        /*007e*/ 	.short	(.L_197 - .L_196)


	//   ....[0]....
.L_196:
        /*0080*/ 	.word	0x00000a30


	//   ....[1]....
        /*0084*/ 	.word	0x00000ba0


	//----- nvinfo : EIATTR_CRS_STACK_SIZE
	.align		4
.L_197:
        /*0088*/ 	.byte	0x04, 0x1e
        /*008a*/ 	.short	(.L_199 - .L_198)
.L_198:
        /*008c*/ 	.word	0x00000000


	//----- nvinfo : EIATTR_CBANK_PARAM_SIZE
	.align		4
.L_199:
        /*0090*/ 	.byte	0x03, 0x19
        /*0092*/ 	.short	0x0014


	//----- nvinfo : EIATTR_PARAM_CBANK
	.align		4
        /*0094*/ 	.byte	0x04, 0x0a
        /*0096*/ 	.short	(.L_201 - .L_200)
	.align		4
.L_200:
        /*0098*/ 	.word	index@(.nv.constant0._Z18reduce_mean_64_cubPfS_i)
        /*009c*/ 	.short	0x0380
        /*009e*/ 	.short	0x0014


	//----- nvinfo : EIATTR_SW_WAR
	.align		4
.L_201:
        /*00a0*/ 	.byte	0x04, 0x36
        /*00a2*/ 	.short	(.L_203 - .L_202)
.L_202:
        /*00a4*/ 	.word	0x00000008
.L_203:


//--------------------- .nv.info._Z18reduce_mean_32_cubPfS_i --------------------------
	.section	.nv.info._Z18reduce_mean_32_cubPfS_i,"",@"SHT_CUDA_INFO"
	.sectionflags	@""
	.align	4


	//----- nvinfo : EIATTR_CUDA_API_VERSION
	.align		4
        /*0000*/ 	.byte	0x04, 0x37
        /*0002*/ 	.short	(.L_205 - .L_204)
.L_204:
        /*0004*/ 	.word	0x00000082


	//----- nvinfo : EIATTR_KPARAM_INFO
	.align		4
.L_205:
        /*0008*/ 	.byte	0x04, 0x17
        /*000a*/ 	.short	(.L_207 - .L_206)
.L_206:
        /*000c*/ 	.word	0x00000000
        /*0010*/ 	.short	0x0002
        /*0012*/ 	.short	0x0010
        /*0014*/ 	.byte	0x00, 0xf0, 0x11, 0x00


	//----- nvinfo : EIATTR_KPARAM_INFO
	.align		4
.L_207:
        /*0018*/ 	.byte	0x04, 0x17
        /*001a*/ 	.short	(.L_209 - .L_208)
.L_208:
        /*001c*/ 	.word	0x00000000
        /*0020*/ 	.short	0x0001
        /*0022*/ 	.short	0x0008
        /*0024*/ 	.byte	0x00, 0xf5, 0x21, 0x00


	//----- nvinfo : EIATTR_KPARAM_INFO
	.align		4
.L_209:
        /*0028*/ 	.byte	0x04, 0x17
        /*002a*/ 	.short	(.L_211 - .L_210)
.L_210:
        /*002c*/ 	.word	0x00000000
        /*0030*/ 	.short	0x0000
        /*0032*/ 	.short	0x0000
        /*0034*/ 	.byte	0x00, 0xf5, 0x21, 0x00


	//----- nvinfo : EIATTR_SPARSE_MMA_MASK
	.align		4
.L_211:
        /*0038*/ 	.byte	0x03, 0x50
        /*003a*/ 	.short	0x0000


	//----- nvinfo : EIATTR_MAXREG_COUNT
	.align		4
        /*003c*/ 	.byte	0x03, 0x1b
        /*003e*/ 	.short	0x00ff


	//----- nvinfo : EIATTR_NUM_BARRIERS
	.align		4
        /*0040*/ 	.byte	0x02, 0x4c
        /*0042*/ 	.byte	0x01
	.zero		1


	//----- nvinfo : EIATTR_MERCURY_ISA_VERSION
	.align		4
        /*0044*/ 	.byte	0x03, 0x5f
        /*0046*/ 	.short	0x0101


	//----- nvinfo : EIATTR_COOP_GROUP_MASK_REGIDS
	.align		4
        /*0048*/ 	.byte	0x04, 0x29
        /*004a*/ 	.short	(.L_213 - .L_212)


	//   ....[0]....
.L_212:
        /*004c*/ 	.word	0xffffffff


	//   ....[1]....
        /*0050*/ 	.word	0xffffffff


	//   ....[2]....
        /*0054*/ 	.word	0xffffffff


	//   ....[3]....
        /*0058*/ 	.word	0xffffffff


	//   ....[4]....
        /*005c*/ 	.word	0xffffffff


	//----- nvinfo : EIATTR_COOP_GROUP_INSTR_OFFSETS
	.align		4
.L_213:
        /*0060*/ 	.byte	0x04, 0x28
        /*0062*/ 	.short	(.L_215 - .L_214)


	//   ....[0]....
.L_214:
        /*0064*/ 	.word	0x000007f0


	//   ....[1]....
        /*0068*/ 	.word	0x00000810


	//   ....[2]....
        /*006c*/ 	.word	0x00000830


	//   ....[3]....
        /*0070*/ 	.word	0x00000850


	//   ....[4]....
        /*0074*/ 	.word	0x00000870


	//----- nvinfo : EIATTR_VRC_CTA_INIT_COUNT
	.align		4
.L_215:
        /*0078*/ 	.byte	0x02, 0x4a
	.zero		1
	.zero		1


	//----- nvinfo : EIATTR_EXIT_INSTR_OFFSETS
	.align		4
        /*007c*/ 	.byte	0x04, 0x1c
        /*007e*/ 	.short	(.L_217 - .L_216)


	//   ....[0]....
.L_216:
        /*0080*/ 	.word	0x00000880


	//   ....[1]....
        /*0084*/ 	.word	0x000009c0


	//----- nvinfo : EIATTR_CRS_STACK_SIZE
	.align		4
.L_217:
        /*0088*/ 	.byte	0x04, 0x1e
        /*008a*/ 	.short	(.L_219 - .L_218)
.L_218:
        /*008c*/ 	.word	0x00000000


	//----- nvinfo : EIATTR_CBANK_PARAM_SIZE
	.align		4
.L_219:
        /*0090*/ 	.byte	0x03, 0x19
        /*0092*/ 	.short	0x0014


	//----- nvinfo : EIATTR_PARAM_CBANK
	.align		4
        /*0094*/ 	.byte	0x04, 0x0a
        /*0096*/ 	.short	(.L_221 - .L_220)
	.align		4
.L_220:
        /*0098*/ 	.word	index@(.nv.constant0._Z18reduce_mean_32_cubPfS_i)
        /*009c*/ 	.short	0x0380
        /*009e*/ 	.short	0x0014


	//----- nvinfo : EIATTR_SW_WAR
	.align		4
.L_221:
        /*00a0*/ 	.byte	0x04, 0x36
        /*00a2*/ 	.short	(.L_223 - .L_222)
.L_222:
        /*00a4*/ 	.word	0x00000008
.L_223:


//--------------------- .nv.callgraph             --------------------------
	.section	.nv.callgraph,"",@"SHT_CUDA_CALLGRAPH"
	.align	4
	.sectionentsize	8
	.align		4
        /*0000*/ 	.word	0x00000000
	.align		4
        /*0004*/ 	.word	0xffffffff
	.align		4
        /*0008*/ 	.word	0x00000000
	.align		4
        /*000c*/ 	.word	0xfffffffe
	.align		4
        /*0010*/ 	.word	0x00000000
	.align		4
        /*0014*/ 	.word	0xfffffffd
	.align		4
        /*0018*/ 	.word	0x00000000
	.align		4
        /*001c*/ 	.word	0xfffffffc


//--------------------- .nv.constant4             --------------------------
	.section	.nv.constant4,"a",@progbits
	.align	8
	.align		8
.nv.constant4:
        /*0000*/ 	.dword	_ZN34_INTERNAL_14b86f81_4_k_cu_887866ea4cuda3std3__45__cpo5beginE
	.align		8
        /*0008*/ 	.dword	_ZN34_INTERNAL_14b86f81_4_k_cu_887866ea4cuda3std3__45__cpo3endE
	.align		8
        /*0010*/ 	.dword	_ZN34_INTERNAL_14b86f81_4_k_cu_887866ea4cuda3std3__45__cpo6cbeginE
	.align		8
        /*0018*/ 	.dword	_ZN34_INTERNAL_14b86f81_4_k_cu_887866ea4cuda3std3__45__cpo4cendE
	.align		8
        /*0020*/ 	.dword	_ZN34_INTERNAL_14b86f81_4_k_cu_887866ea4cuda3std3__45__cpo6rbeginE
	.align		8
        /*0028*/ 	.dword	_ZN34_INTERNAL_14b86f81_4_k_cu_887866ea4cuda3std3__45__cpo4rendE
	.align		8
        /*0030*/ 	.dword	_ZN34_INTERNAL_14b86f81_4_k_cu_887866ea4cuda3std3__45__cpo7crbeginE
	.align		8
        /*0038*/ 	.dword	_ZN34_INTERNAL_14b86f81_4_k_cu_887866ea4cuda3std3__45__cpo5crendE
	.align		8
        /*0040*/ 	.dword	_ZN34_INTERNAL_14b86f81_4_k_cu_887866ea4cuda3std3__436_GLOBAL__N__14b86f81_4_k_cu_887866ea6ignoreE
	.align		8
        /*0048*/ 	.dword	_ZN34_INTERNAL_14b86f81_4_k_cu_887866ea4cuda3std3__419piecewise_constructE
	.align		8
        /*0050*/ 	.dword	_ZN34_INTERNAL_14b86f81_4_k_cu_887866ea4cuda3std3__48in_placeE
	.align		8
        /*0058*/ 	.dword	_ZN34_INTERNAL_14b86f81_4_k_cu_887866ea4cuda3std3__420unreachable_sentinelE
	.align		8
        /*0060*/ 	.dword	_ZN34_INTERNAL_14b86f81_4_k_cu_887866ea4cuda3std3__47nulloptE
	.align		8
        /*0068*/ 	.dword	_ZN34_INTERNAL_14b86f81_4_k_cu_887866ea4cuda3std3__48unexpectE
	.align		8
        /*0070*/ 	.dword	_ZN34_INTERNAL_14b86f81_4_k_cu_887866ea4cuda3std6ranges3__45__cpo4swapE
	.align		8
        /*0078*/ 	.dword	_ZN34_INTERNAL_14b86f81_4_k_cu_887866ea4cuda3std6ranges3__45__cpo9iter_moveE
	.align		8
        /*0080*/ 	.dword	_ZN34_INTERNAL_14b86f81_4_k_cu_887866ea4cuda3std6ranges3__45__cpo5beginE
	.align		8
        /*0088*/ 	.dword	_ZN34_INTERNAL_14b86f81_4_k_cu_887866ea4cuda3std6ranges3__45__cpo3endE
	.align		8
        /*0090*/ 	.dword	_ZN34_INTERNAL_14b86f81_4_k_cu_887866ea4cuda3std6ranges3__45__cpo6cbeginE
	.align		8
        /*0098*/ 	.dword	_ZN34_INTERNAL_14b86f81_4_k_cu_887866ea4cuda3std6ranges3__45__cpo4cendE
	.align		8
        /*00a0*/ 	.dword	_ZN34_INTERNAL_14b86f81_4_k_cu_887866ea4cuda3std6ranges3__45__cpo7advanceE
	.align		8
        /*00a8*/ 	.dword	_ZN34_INTERNAL_14b86f81_4_k_cu_887866ea4cuda3std6ranges3__45__cpo9iter_swapE
	.align		8
        /*00b0*/ 	.dword	_ZN34_INTERNAL_14b86f81_4_k_cu_887866ea4cuda3std6ranges3__45__cpo4nextE
	.align		8
        /*00b8*/ 	.dword	_ZN34_INTERNAL_14b86f81_4_k_cu_887866ea4cuda3std6ranges3__45__cpo4prevE
	.align		8
        /*00c0*/ 	.dword	_ZN34_INTERNAL_14b86f81_4_k_cu_887866ea4cuda3std6ranges3__45__cpo4dataE
	.align		8
        /*00c8*/ 	.dword	_ZN34_INTERNAL_14b86f81_4_k_cu_887866ea4cuda3std6ranges3__45__cpo5cdataE
	.align		8
        /*00d0*/ 	.dword	_ZN34_INTERNAL_14b86f81_4_k_cu_887866ea4cuda3std6ranges3__45__cpo4sizeE
	.align		8
        /*00d8*/ 	.dword	_ZN34_INTERNAL_14b86f81_4_k_cu_887866ea4cuda3std6ranges3__45__cpo5ssizeE
	.align		8
        /*00e0*/ 	.dword	_ZN34_INTERNAL_14b86f81_4_k_cu_887866ea4cuda3std6ranges3__45__cpo8distanceE
	.align		8
        /*00e8*/ 	.dword	_ZN34_INTERNAL_14b86f81_4_k_cu_887866ea6thrust24THRUST_300001_SM_1000_NS6system6detail10sequential3seqE
	.align		8
        /*00f0*/ 	.dword	_ZN34_INTERNAL_14b86f81_4_k_cu_887866ea6thrust24THRUST_300001_SM_1000_NS12placeholders2_1E
	.align		8
        /*00f8*/ 	.dword	_ZN34_INTERNAL_14b86f81_4_k_cu_887866ea6thrust24THRUST_300001_SM_1000_NS12placeholders2_2E
	.align		8
        /*0100*/ 	.dword	_ZN34_INTERNAL_14b86f81_4_k_cu_887866ea6thrust24THRUST_300001_SM_1000_NS12placeholders2_3E
	.align		8
        /*0108*/ 	.dword	_ZN34_INTERNAL_14b86f81_4_k_cu_887866ea6thrust24THRUST_300001_SM_1000_NS12placeholders2_4E
	.align		8
        /*0110*/ 	.dword	_ZN34_INTERNAL_14b86f81_4_k_cu_887866ea6thrust24THRUST_300001_SM_1000_NS12placeholders2_5E
	.align		8
        /*0118*/ 	.dword	_ZN34_INTERNAL_14b86f81_4_k_cu_887866ea6thrust24THRUST_300001_SM_1000_NS12placeholders2_6E
	.align		8
        /*0120*/ 	.dword	_ZN34_INTERNAL_14b86f81_4_k_cu_887866ea6thrust24THRUST_300001_SM_1000_NS12placeholders2_7E
	.align		8
        /*0128*/ 	.dword	_ZN34_INTERNAL_14b86f81_4_k_cu_887866ea6thrust24THRUST_300001_SM_1000_NS12placeholders2_8E
	.align		8
        /*0130*/ 	.dword	_ZN34_INTERNAL_14b86f81_4_k_cu_887866ea6thrust24THRUST_300001_SM_1000_NS12placeholders2_9E
	.align		8
        /*0138*/ 	.dword	_ZN34_INTERNAL_14b86f81_4_k_cu_887866ea6thrust24THRUST_300001_SM_1000_NS12placeholders3_10E


//--------------------- .text._ZN3cub18CUB_300001_SM_10006detail11EmptyKernelIvEEvv --------------------------
	.section	.text._ZN3cub18CUB_300001_SM_10006detail11EmptyKernelIvEEvv,"ax",@progbits
	.align	128
        .global         _ZN3cub18CUB_300001_SM_10006detail11EmptyKernelIvEEvv
        .type           _ZN3cub18CUB_300001_SM_10006detail11EmptyKernelIvEEvv,@function
        .size           _ZN3cub18CUB_300001_SM_10006detail11EmptyKernelIvEEvv,(.L_x_92 - _ZN3cub18CUB_300001_SM_10006detail11EmptyKernelIvEEvv)
        .other          _ZN3cub18CUB_300001_SM_10006detail11EmptyKernelIvEEvv,@"STO_CUDA_ENTRY STV_DEFAULT"
_ZN3cub18CUB_300001_SM_10006detail11EmptyKernelIvEEvv:
.text._ZN3cub18CUB_300001_SM_10006detail11EmptyKernelIvEEvv:
[----:B------:R-:W-:Y:S01]  /*0000*/  LDC R1, c[0x0][0x37c] ;  /* 0x0000df00ff017b82 */ /* 0x000fe20000000800 */
[----:B------:R-:W-:Y:S05]  /*0010*/  EXIT ;  /* 0x000000000000794d */ /* 0x000fea0003800000 */
.L_x_0:
[----:B------:R-:W-:-:S00]  /*0020*/  BRA `(.L_x_0) ;  /* 0xfffffffc00fc7947 */ /* 0x000fc0000383ffff */
[----:B------:R-:W-:-:S00]  /*0030*/  NOP ;  /* 0x0000000000007918 */ /* 0x000fc00000000000 */
        /* <DEDUP_REMOVED lines=12> */
.L_x_92:


//--------------------- .text._Z20reduce_mean_1024_cubPfS_i --------------------------
	.section	.text._Z20reduce_mean_1024_cubPfS_i,"ax",@progbits
	.align	128
        .global         _Z20reduce_mean_1024_cubPfS_i
        .type           _Z20reduce_mean_1024_cubPfS_i,@function
        .size           _Z20reduce_mean_1024_cubPfS_i,(.L_x_86 - _Z20reduce_mean_1024_cubPfS_i)
        .other          _Z20reduce_mean_1024_cubPfS_i,@"STO_CUDA_ENTRY STV_DEFAULT"
_Z20reduce_mean_1024_cubPfS_i:
.text._Z20reduce_mean_1024_cubPfS_i:
[----:B------:R-:W-:Y:S01]  /*0000*/  LDC R1, c[0x0][0x37c] ;  /* 0x0000df00ff017b82 */ /* 0x000fe20000000800 */
[----:B------:R-:W0:Y:S01]  /*0010*/  S2R R11, SR_TID.X ;  /* 0x00000000000b7919 */ /* 0x000e220000002100 */
[----:B------:R-:W1:Y:S01]  /*0020*/  LDCU UR8, c[0x0][0x390] ;  /* 0x00007200ff0877ac */ /* 0x000e620008000800 */
[----:B------:R-:W2:Y:S01]  /*0030*/  S2R R2, SR_CTAID.X ;  /* 0x0000000000027919 */ /* 0x000ea20000002500 */
[----:B------:R-:W3:Y:S01]  /*0040*/  LDCU.64 UR6, c[0x0][0x358] ;  /* 0x00006b00ff0677ac */ /* 0x000ee20008000a00 */
[C---:B0-----:R-:W-:Y:S02]  /*0050*/  LOP3.LUT R0, R11.reuse, 0x400, RZ, 0xfc, !PT ;  /* 0x000004000b007812 */ /* 0x041fe400078efcff */
[----:B-1----:R-:W-:Y:S02]  /*0060*/  ISETP.GE.AND P1, PT, R11, UR8, PT ;  /* 0x000000080b007c0c */ /* 0x002fe4000bf26270 */
[----:B------:R-:W-:-:S11]  /*0070*/  ISETP.GE.AND P0, PT, R0, UR8, PT ;  /* 0x0000000800007c0c */ /* 0x000fd6000bf06270 */
[----:B------:R-:W0:Y:S01]  /*0080*/  @!P1 LDC.64 R4, c[0x0][0x380] ;  /* 0x0000e000ff049b82 */ /* 0x000e220000000a00 */
[C---:B--2---:R-:W-:Y:S02]  /*0090*/  @!P1 IMAD R3, R2.reuse, UR8, R11 ;  /* 0x0000000802039c24 */ /* 0x044fe4000f8e020b */
[----:B------:R-:W-:-:S05]  /*00a0*/  @!P0 IMAD R0, R2, UR8, RZ ;  /* 0x0000000802008c24 */ /* 0x000fca000f8e02ff */
[----:B------:R-:W1:Y:S01]  /*00b0*/  @!P0 LDC.64 R8, c[0x0][0x380] ;  /* 0x0000e000ff088b82 */ /* 0x000e620000000a00 */
[----:B------:R-:W-:-:S05]  /*00c0*/  @!P0 IADD3 R0, P2, PT, R0, R11, RZ ;  /* 0x0000000b00008210 */ /* 0x000fca0007f5e0ff */
[----:B------:R-:W-:Y:S02]  /*00d0*/  @!P0 IMAD.X R7, RZ, RZ, RZ, P2 ;  /* 0x000000ffff078224 */ /* 0x000fe400010e06ff */
[----:B0-----:R-:W-:-:S06]  /*00e0*/  @!P1 IMAD.WIDE.U32 R4, R3, 0x4, R4 ;  /* 0x0000000403049825 */ /* 0x001fcc00078e0004 */
[----:B---3--:R-:W2:Y:S01]  /*00f0*/  @!P1 LDG.E R4, desc[UR6][R4.64] ;  /* 0x0000000604049981 */ /* 0x008ea2000c1e1900 */
[----:B-1----:R-:W-:-:S04]  /*0100*/  @!P0 LEA R6, P2, R0, R8, 0x2 ;  /* 0x0000000800068211 */ /* 0x002fc800078410ff */
[----:B------:R-:W-:-:S06]  /*0110*/  @!P0 LEA.HI.X R7, R0, R9, R7, 0x2, P2 ;  /* 0x0000000900078211 */ /* 0x000fcc00010f1407 */
[----:B------:R-:W3:Y:S01]  /*0120*/  @!P0 LDG.E R7, desc[UR6][R6.64+0x1000] ;  /* 0x0010000606078981 */ /* 0x000ee2000c1e1900 */
[----:B------:R-:W-:Y:S01]  /*0130*/  IMAD.MOV.U32 R0, RZ, RZ, RZ ;  /* 0x000000ffff007224 */ /* 0x000fe200078e00ff */
[----:B------:R-:W0:Y:S01]  /*0140*/  S2R R10, SR_LANEID ;  /* 0x00000000000a7919 */ /* 0x000e220000000000 */
[----:B------:R-:W-:Y:S01]  /*0150*/  ISETP.NE.AND P2, PT, R11, RZ, PT ;  /* 0x000000ff0b00720c */ /* 0x000fe20003f45270 */
[----:B--2---:R-:W-:-:S04]  /*0160*/  @!P1 FADD R0, RZ, R4 ;  /* 0x00000004ff009221 */ /* 0x004fc80000000000 */
[----:B---3--:R-:W-:-:S05]  /*0170*/  @!P0 FADD R0, R0, R7 ;  /* 0x0000000700008221 */ /* 0x008fca0000000000 */
[----:B------:R-:W1:Y:S02]  /*0180*/  SHFL.DOWN P0, R3, R0, 0x1, 0x1f ;  /* 0x08201f0000037f89 */ /* 0x000e640000000000 */
[----:B-1----:R-:W-:-:S05]  /*0190*/  @P0 FADD R3, R3, R0 ;  /* 0x0000000003030221 */ /* 0x002fca0000000000 */
[----:B------:R-:W1:Y:S02]  /*01a0*/  SHFL.DOWN P0, R8, R3, 0x2, 0x1f ;  /* 0x08401f0003087f89 */ /* 0x000e640000000000 */
[----:B-1----:R-:W-:-:S05]  /*01b0*/  @P0 FADD R8, R3, R8 ;  /* 0x0000000803080221 */ /* 0x002fca0000000000 */
[----:B------:R-:W1:Y:S02]  /*01c0*/  SHFL.DOWN P0, R9, R8, 0x4, 0x1f ;  /* 0x08801f0008097f89 */ /* 0x000e640000000000 */
[----:B-1----:R-:W-:Y:S01]  /*01d0*/  @P0 FADD R9, R8, R9 ;  /* 0x0000000908090221 */ /* 0x002fe20000000000 */
[----:B0-----:R-:W-:-:S04]  /*01e0*/  ISETP.NE.AND P0, PT, R10, RZ, PT ;  /* 0x000000ff0a00720c */ /* 0x001fc80003f05270 */
[----:B------:R-:W0:Y:S09]  /*01f0*/  SHFL.DOWN P1, R4, R9, 0x8, 0x1f ;  /* 0x09001f0009047f89 */ /* 0x000e320000020000 */
[----:B------:R-:W1:Y:S01]  /*0200*/  @!P0 S2R R6, SR_CgaCtaId ;  /* 0x0000000000068919 */ /* 0x000e620000008800 */
[----:B0-----:R-:W-:-:S05]  /*0210*/  @P1 FADD R4, R9, R4 ;  /* 0x0000000409041221 */ /* 0x001fca0000000000 */
[----:B------:R-:W0:Y:S01]  /*0220*/  SHFL.DOWN P1, R0, R4, 0x10, 0x1f ;  /* 0x0a001f0004007f89 */ /* 0x000e220000020000 */
[----:B------:R-:W-:Y:S02]  /*0230*/  @!P0 MOV R5, 0x400 ;  /* 0x0000040000058802 */ /* 0x000fe40000000f00 */
[----:B------:R-:W-:-:S04]  /*0240*/  @!P0 SHF.R.U32.HI R3, RZ, 0x3, R11 ;  /* 0x00000003ff038819 */ /* 0x000fc8000001160b */
[----:B------:R-:W-:Y:S02]  /*0250*/  @!P0 LOP3.LUT R3, R3, 0x7c, RZ, 0xc0, !PT ;  /* 0x0000007c03038812 */ /* 0x000fe400078ec0ff */
[----:B-1----:R-:W-:-:S04]  /*0260*/  @!P0 LEA R6, R6, R5, 0x18 ;  /* 0x0000000506068211 */ /* 0x002fc800078ec0ff */
[----:B------:R-:W-:Y:S01]  /*0270*/  @!P0 IADD3 R3, PT, PT, R3, R6, RZ ;  /* 0x0000000603038210 */ /* 0x000fe20007ffe0ff */
[----:B0-----:R-:W-:-:S05]  /*0280*/  @P1 FADD R0, R4, R0 ;  /* 0x0000000004001221 */ /* 0x001fca0000000000 */
[----:B------:R0:W-:Y:S01]  /*0290*/  @!P0 STS [R3+0x20], R0 ;  /* 0x0000200003008388 */ /* 0x0001e20000000800 */
[----:B------:R-:W-:Y:S06]  /*02a0*/  BAR.SYNC.DEFER_BLOCKING 0x0 ;  /* 0x0000000000007b1d */ /* 0x000fec0000010000 */
[----:B------:R-:W-:Y:S05]  /*02b0*/  @P2 EXIT ;  /* 0x000000000000294d */ /* 0x000fea0003800000 */
[----:B------:R-:W1:Y:S01]  /*02c0*/  S2UR UR5, SR_CgaCtaId ;  /* 0x00000000000579c3 */ /* 0x000e620000008800 */
[----:B------:R-:W-:Y:S01]  /*02d0*/  UMOV UR4, 0x400 ;  /* 0x0000040000047882 */ /* 0x000fe20000000000 */
[----:B0-----:R-:W-:Y:S01]  /*02e0*/  I2FP.F32.S32 R3, UR8 ;  /* 0x0000000800037c45 */ /* 0x001fe20008201400 */
[----:B------:R-:W-:Y:S01]  /*02f0*/  BSSY.RECONVERGENT B0, `(.L_x_1) ;  /* 0x0000034000007945 */ /* 0x000fe20003800200 */
[----:B-1----:R-:W-:-:S09]  /*0300*/  ULEA UR4, UR5, UR4, 0x18 ;  /* 0x0000000405047291 */ /* 0x002fd2000f8ec0ff */
[----:B------:R-:W0:Y:S04]  /*0310*/  LDS.128 R4, [UR4+0x20] ;  /* 0x00002004ff047984 */ /* 0x000e280008000c00 */
[----:B------:R-:W1:Y:S04]  /*0320*/  LDS.128 R16, [UR4+0x30] ;  /* 0x00003004ff107984 */ /* 0x000e680008000c00 */
[----:B------:R-:W2:Y:S04]  /*0330*/  LDS.128 R12, [UR4+0x40] ;  /* 0x00004004ff0c7984 */ /* 0x000ea80008000c00 */
[----:B------:R-:W3:Y:S01]  /*0340*/  LDS.128 R8, [UR4+0x50] ;  /* 0x00005004ff087984 */ /* 0x000ee20008000c00 */
[----:B0-----:R-:W-:-:S04]  /*0350*/  FADD R5, R0, R5 ;  /* 0x0000000500057221 */ /* 0x001fc80000000000 */
[----:B------:R-:W-:-:S04]  /*0360*/  FADD R6, R5, R6 ;  /* 0x0000000605067221 */ /* 0x000fc80000000000 */
[----:B------:R-:W-:-:S04]  /*0370*/  FADD R7, R6, R7 ;  /* 0x0000000706077221 */ /* 0x000fc80000000000 */
[----:B-1----:R-:W-:Y:S02]  /*0380*/  FADD R16, R7, R16 ;  /* 0x0000001007107221 */ /* 0x002fe40000000000 */
[----:B------:R-:W0:Y:S02]  /*0390*/  LDS.128 R4, [UR4+0x60] ;  /* 0x00006004ff047984 */ /* 0x000e240008000c00 */
[----:B------:R-:W-:-:S04]  /*03a0*/  FADD R17, R16, R17 ;  /* 0x0000001110117221 */ /* 0x000fc80000000000 */
[----:B------:R-:W-:-:S04]  /*03b0*/  FADD R18, R17, R18 ;  /* 0x0000001211127221 */ /* 0x000fc80000000000 */
[----:B------:R-:W-:-:S04]  /*03c0*/  FADD R19, R18, R19 ;  /* 0x0000001312137221 */ /* 0x000fc80000000000 */
[----:B--2---:R-:W-:Y:S02]  /*03d0*/  FADD R12, R19, R12 ;  /* 0x0000000c130c7221 */ /* 0x004fe40000000000 */
[----:B------:R-:W1:Y:S02]  /*03e0*/  LDS.128 R16, [UR4+0x70] ;  /* 0x00007004ff107984 */ /* 0x000e640008000c00 */
[----:B------:R-:W-:-:S04]  /*03f0*/  FADD R13, R12, R13 ;  /* 0x0000000d0c0d7221 */ /* 0x000fc80000000000 */
[----:B------:R-:W-:-:S04]  /*0400*/  FADD R14, R13, R14 ;  /* 0x0000000e0d0e7221 */ /* 0x000fc80000000000 */
[----:B------:R-:W-:-:S04]  /*0410*/  FADD R15, R14, R15 ;  /* 0x0000000f0e0f7221 */ /* 0x000fc80000000000 */
[----:B---3--:R-:W-:Y:S02]  /*0420*/  FADD R8, R15, R8 ;  /* 0x000000080f087221 */ /* 0x008fe40000000000 */
[----:B------:R-:W2:Y:S02]  /*0430*/  LDS.128 R12, [UR4+0x80] ;  /* 0x00008004ff0c7984 */ /* 0x000ea40008000c00 */
[----:B------:R-:W-:-:S04]  /*0440*/  FADD R9, R8, R9 ;  /* 0x0000000908097221 */ /* 0x000fc80000000000 */
[----:B------:R-:W-:-:S04]  /*0450*/  FADD R10, R9, R10 ;  /* 0x0000000a090a7221 */ /* 0x000fc80000000000 */
[----:B------:R-:W-:-:S04]  /*0460*/  FADD R11, R10, R11 ;  /* 0x0000000b0a0b7221 */ /* 0x000fc80000000000 */
[----:B0-----:R-:W-:Y:S02]  /*0470*/  FADD R4, R11, R4 ;  /* 0x000000040b047221 */ /* 0x001fe40000000000 */
[----:B------:R-:W0:Y:S02]  /*0480*/  LDS.128 R8, [UR4+0x90] ;  /* 0x00009004ff087984 */ /* 0x000e240008000c00 */
[----:B------:R-:W-:Y:S02]  /*0490*/  FADD R5, R4, R5 ;  /* 0x0000000504057221 */ /* 0x000fe40000000000 */
[----:B------:R-:W3:Y:S02]  /*04a0*/  MUFU.RCP R4, R3 ;  /* 0x0000000300047308 */ /* 0x000ee40000001000 */
[----:B------:R-:W-:-:S04]  /*04b0*/  FADD R6, R5, R6 ;  /* 0x0000000605067221 */ /* 0x000fc80000000000 */
[----:B------:R-:W-:-:S04]  /*04c0*/  FADD R7, R6, R7 ;  /* 0x0000000706077221 */ /* 0x000fc80000000000 */
[----:B-1----:R-:W-:-:S04]  /*04d0*/  FADD R16, R7, R16 ;  /* 0x0000001007107221 */ /* 0x002fc80000000000 */
[----:B------:R-:W-:Y:S01]  /*04e0*/  FADD R17, R16, R17 ;  /* 0x0000001110117221 */ /* 0x000fe20000000000 */
[----:B---3--:R-:W-:-:S03]  /*04f0*/  FFMA R5, -R3, R4, 1 ;  /* 0x3f80000003057423 */ /* 0x008fc60000000104 */
[----:B------:R-:W-:Y:S01]  /*0500*/  FADD R18, R17, R18 ;  /* 0x0000001211127221 */ /* 0x000fe20000000000 */
[----:B------:R-:W-:-:S03]  /*0510*/  FFMA R5, R4, R5, R4 ;  /* 0x0000000504057223 */ /* 0x000fc60000000004 */
[----:B------:R-:W-:-:S04]  /*0520*/  FADD R19, R18, R19 ;  /* 0x0000001312137221 */ /* 0x000fc80000000000 */
[----:B--2---:R-:W-:-:S04]  /*0530*/  FADD R12, R19, R12 ;  /* 0x0000000c130c7221 */ /* 0x004fc80000000000 */
[----:B------:R-:W-:-:S04]  /*0540*/  FADD R13, R12, R13 ;  /* 0x0000000d0c0d7221 */ /* 0x000fc80000000000 */
[----:B------:R-:W-:-:S04]  /*0550*/  FADD R14, R13, R14 ;  /* 0x0000000e0d0e7221 */ /* 0x000fc80000000000 */
[----:B------:R-:W-:-:S04]  /*0560*/  FADD R15, R14, R15 ;  /* 0x0000000f0e0f7221 */ /* 0x000fc80000000000 */
[----:B0-----:R-:W-:-:S04]  /*0570*/  FADD R8, R15, R8 ;  /* 0x000000080f087221 */ /* 0x001fc80000000000 */
[----:B------:R-:W-:-:S04]  /*0580*/  FADD R9, R8, R9 ;  /* 0x0000000908097221 */ /* 0x000fc80000000000 */
[----:B------:R-:W-:-:S04]  /*0590*/  FADD R0, R9, R10 ;  /* 0x0000000a09007221 */ /* 0x000fc80000000000 */
[----:B------:R-:W-:-:S04]  /*05a0*/  FADD R0, R0, R11 ;  /* 0x0000000b00007221 */ /* 0x000fc80000000000 */
[----:B------:R-:W0:Y:S01]  /*05b0*/  FCHK P0, R0, R3 ;  /* 0x0000000300007302 */ /* 0x000e220000000000 */
[----:B------:R-:W-:-:S04]  /*05c0*/  FFMA R4, R0, R5, RZ ;  /* 0x0000000500047223 */ /* 0x000fc800000000ff */
[----:B------:R-:W-:-:S04]  /*05d0*/  FFMA R6, -R3, R4, R0 ;  /* 0x0000000403067223 */ /* 0x000fc80000000100 */
[----:B------:R-:W-:Y:S01]  /*05e0*/  FFMA R7, R5, R6, R4 ;  /* 0x0000000605077223 */ /* 0x000fe20000000004 */
[----:B0-----:R-:W-:Y:S06]  /*05f0*/  @!P0 BRA `(.L_x_2) ;  /* 0x00000000000c8947 */ /* 0x001fec0003800000 */
[----:B------:R-:W-:-:S07]  /*0600*/  MOV R4, 0x620 ;  /* 0x0000062000047802 */ /* 0x000fce0000000f00 */
[----:B------:R-:W-:Y:S05]  /*0610*/  CALL.REL.NOINC `($__internal_0_$__cuda_sm3x_div_rn_noftz_f32_slowpath) ;  /* 0x0000000000187944 */ /* 0x000fea0003c00000 */
[----:B------:R-:W-:-:S07]  /*0620*/  IMAD.MOV.U32 R7, RZ, RZ, R0 ;  /* 0x000000ffff077224 */ /* 0x000fce00078e0000 */
.L_x_2:
[----:B------:R-:W-:Y:S05]  /*0630*/  BSYNC.RECONVERGENT B0 ;  /* 0x0000000000007941 */ /* 0x000fea0003800200 */
.L_x_1:
[----:B------:R-:W0:Y:S02]  /*0640*/  LDC.64 R4, c[0x0][0x388] ;  /* 0x0000e200ff047b82 */ /* 0x000e240000000a00 */
[----:B0-----:R-:W-:-:S05]  /*0650*/  IMAD.WIDE.U32 R2, R2, 0x4, R4 ;  /* 0x0000000402027825 */ /* 0x001fca00078e0004 */
[----:B------:R-:W-:Y:S01]  /*0660*/  STG.E desc[UR6][R2.64], R7 ;  /* 0x0000000702007986 */ /* 0x000fe2000c101906 */
[----:B------:R-:W-:Y:S05]  /*0670*/  EXIT ;  /* 0x000000000000794d */ /* 0x000fea0003800000 */
        .weak           $__internal_0_$__cuda_sm3x_div_rn_noftz_f32_slowpath
        .type           $__internal_0_$__cuda_sm3x_div_rn_noftz_f32_slowpath,@function
        .size           $__internal_0_$__cuda_sm3x_div_rn_noftz_f32_slowpath,(.L_x_86 - $__internal_0_$__cuda_sm3x_div_rn_noftz_f32_slowpath)
$__internal_0_$__cuda_sm3x_div_rn_noftz_f32_slowpath:
[--C-:B------:R-:W-:Y:S01]  /*0680*/  SHF.R.U32.HI R6, RZ, 0x17, R3.reuse ;  /* 0x00000017ff067819 */ /* 0x100fe20000011603 */
[----:B------:R-:W-:Y:S01]  /*0690*/  BSSY.RECONVERGENT B1, `(.L_x_3) ;  /* 0x0000064000017945 */ /* 0x000fe20003800200 */
[----:B------:R-:W-:Y:S01]  /*06a0*/  SHF.R.U32.HI R5, RZ, 0x17, R0 ;  /* 0x00000017ff057819 */ /* 0x000fe20000011600 */
[----:B------:R-:W-:Y:S01]  /*06b0*/  IMAD.MOV.U32 R8, RZ, RZ, R3 ;  /* 0x000000ffff087224 */ /* 0x000fe200078e0003 */
[----:B------:R-:W-:Y:S02]  /*06c0*/  LOP3.LUT R6, R6, 0xff, RZ, 0xc0, !PT ;  /* 0x000000ff06067812 */ /* 0x000fe400078ec0ff */
[----:B------:R-:W-:Y:S02]  /*06d0*/  LOP3.LUT R10, R5, 0xff, RZ, 0xc0, !PT ;  /* 0x000000ff050a7812 */ /* 0x000fe400078ec0ff */
[----:B------:R-:W-:Y:S02]  /*06e0*/  IADD3 R9, PT, PT, R6, -0x1, RZ ;  /* 0xffffffff06097810 */ /* 0x000fe40007ffe0ff */
[----:B------:R-:W-:Y:S01]  /*06f0*/  MOV R5, R0 ;  /* 0x0000000000057202 */ /* 0x000fe20000000f00 */
[----:B------:R-:W-:Y:S01]  /*0700*/  VIADD R11, R10, 0xffffffff ;  /* 0xffffffff0a0b7836 */ /* 0x000fe20000000000 */
[----:B------:R-:W-:-:S04]  /*0710*/  ISETP.GT.U32.AND P0, PT, R9, 0xfd, PT ;  /* 0x000000fd0900780c */ /* 0x000fc80003f04070 */
[----:B------:R-:W-:-:S13]  /*0720*/  ISETP.GT.U32.OR P0, PT, R11, 0xfd, P0 ;  /* 0x000000fd0b00780c */ /* 0x000fda0000704470 */
[----:B------:R-:W-:Y:S01]  /*0730*/  @!P0 MOV R7, RZ ;  /* 0x000000ff00078202 */ /* 0x000fe20000000f00 */
[----:B------:R-:W-:Y:S06]  /*0740*/  @!P0 BRA `(.L_x_4) ;  /* 0x00000000005c8947 */ /* 0x000fec0003800000 */
[----:B------:R-:W-:Y:S02]  /*0750*/  FSETP.GTU.FTZ.AND P0, PT, |R0|, +INF , PT ;  /* 0x7f8000000000780b */ /* 0x000fe40003f1c200 */
[----:B------:R-:W-:-:S04]  /*0760*/  FSETP.GTU.FTZ.AND P1, PT, |R3|, +INF , PT ;  /* 0x7f8000000300780b */ /* 0x000fc80003f3c200 */
[----:B------:R-:W-:-:S13]  /*0770*/  PLOP3.LUT P0, PT, P0, P1, PT, 0xf8, 0x8f ;  /* 0x00000000008f781c */ /* 0x000fda0000703f70 */
[----:B------:R-:W-:Y:S05]  /*0780*/  @P0 BRA `(.L_x_5) ;  /* 0x00000004004c0947 */ /* 0x000fea0003800000 */
[----:B------:R-:W-:-:S13]  /*0790*/  LOP3.LUT P0, RZ, R8, 0x7fffffff, R5, 0xc8, !PT ;  /* 0x7fffffff08ff7812 */ /* 0x000fda000780c805 */
[----:B------:R-:W-:Y:S05]  /*07a0*/  @!P0 BRA `(.L_x_6) ;  /* 0x00000004003c8947 */ /* 0x000fea0003800000 */
[C---:B------:R-:W-:Y:S02]  /*07b0*/  FSETP.NEU.FTZ.AND P2, PT, |R0|.reuse, +INF , PT ;  /* 0x7f8000000000780b */ /* 0x040fe40003f5d200 */
[----:B------:R-:W-:Y:S02]  /*07c0*/  FSETP.NEU.FTZ.AND P1, PT, |R3|, +INF , PT ;  /* 0x7f8000000300780b */ /* 0x000fe40003f3d200 */
[----:B------:R-:W-:-:S11]  /*07d0*/  FSETP.NEU.FTZ.AND P0, PT, |R0|, +INF , PT ;  /* 0x7f8000000000780b */ /* 0x000fd60003f1d200 */
[----:B------:R-:W-:Y:S05]  /*07e0*/  @!P1 BRA !P2, `(.L_x_6) ;  /* 0x00000004002c9947 */ /* 0x000fea0005000000 */
[----:B------:R-:W-:-:S04]  /*07f0*/  LOP3.LUT P2, RZ, R5, 0x7fffffff, RZ, 0xc0, !PT ;  /* 0x7fffffff05ff7812 */ /* 0x000fc8000784c0ff */
[----:B------:R-:W-:-:S13]  /*0800*/  PLOP3.LUT P1, PT, P1, P2, PT, 0x2f, 0xf2 ;  /* 0x0000000000f2781c */ /* 0x000fda0000f24577 */
[----:B------:R-:W-:Y:S05]  /*0810*/  @P1 BRA `(.L_x_7) ;  /* 0x0000000400181947 */ /* 0x000fea0003800000 */
[----:B------:R-:W-:-:S04]  /*0820*/  LOP3.LUT P1, RZ, R8, 0x7fffffff, RZ, 0xc0, !PT ;  /* 0x7fffffff08ff7812 */ /* 0x000fc8000782c0ff */
[----:B------:R-:W-:-:S13]  /*0830*/  PLOP3.LUT P0, PT, P0, P1, PT, 0x2f, 0xf2 ;  /* 0x0000000000f2781c */ /* 0x000fda0000702577 */
[----:B------:R-:W-:Y:S05]  /*0840*/  @P0 BRA `(.L_x_8) ;  /* 0x0000000400000947 */ /* 0x000fea0003800000 */
[----:B------:R-:W-:Y:S02]  /*0850*/  ISETP.GE.AND P0, PT, R11, RZ, PT ;  /* 0x000000ff0b00720c */ /* 0x000fe40003f06270 */
[----:B------:R-:W-:-:S11]  /*0860*/  ISETP.GE.AND P1, PT, R9, RZ, PT ;  /* 0x000000ff0900720c */ /* 0x000fd60003f26270 */
[----:B------:R-:W-:Y:S01]  /*0870*/  @P0 IMAD.MOV.U32 R7, RZ, RZ, RZ ;  /* 0x000000ffff070224 */ /* 0x000fe200078e00ff */
[----:B------:R-:W-:Y:S01]  /*0880*/  @!P0 MOV R7, 0xffffffc0 ;  /* 0xffffffc000078802 */ /* 0x000fe20000000f00 */
[----:B------:R-:W-:Y:S01]  /*0890*/  @!P0 FFMA R5, R0, 1.84467440737095516160e+19, RZ ;  /* 0x5f80000000058823 */ /* 0x000fe200000000ff */
[----:B------:R-:W-:-:S03]  /*08a0*/  @!P1 FFMA R8, R3, 1.84467440737095516160e+19, RZ ;  /* 0x5f80000003089823 */ /* 0x000fc600000000ff */
[----:B------:R-:W-:-:S07]  /*08b0*/  @!P1 VIADD R7, R7, 0x40 ;  /* 0x0000004007079836 */ /* 0x000fce0000000000 */
.L_x_4:
[----:B------:R-:W-:Y:S01]  /*08c0*/  LEA R3, R6, 0xc0800000, 0x17 ;  /* 0xc080000006037811 */ /* 0x000fe200078eb8ff */
[----:B------:R-:W-:Y:S03]  /*08d0*/  BSSY.RECONVERGENT B2, `(.L_x_9) ;  /* 0x0000036000027945 */ /* 0x000fe60003800200 */
[----:B------:R-:W-:Y:S01]  /*08e0*/  IADD3 R8, PT, PT, -R3, R8, RZ ;  /* 0x0000000803087210 */ /* 0x000fe20007ffe1ff */
[----:B------:R-:W-:-:S03]  /*08f0*/  VIADD R3, R10, 0xffffff81 ;  /* 0xffffff810a037836 */ /* 0x000fc60000000000 */
[----:B------:R-:W0:Y:S01]  /*0900*/  MUFU.RCP R9, R8 ;  /* 0x0000000800097308 */ /* 0x000e220000001000 */
[----:B------:R-:W-:Y:S01]  /*0910*/  FADD.FTZ R11, -R8, -RZ ;  /* 0x800000ff080b7221 */ /* 0x000fe20000010100 */
[C---:B------:R-:W-:Y:S01]  /*0920*/  IMAD R0, R3.reuse, -0x800000, R5 ;  /* 0xff80000003007824 */ /* 0x040fe200078e0205 */
[----:B------:R-:W-:-:S04]  /*0930*/  IADD3 R6, PT, PT, R3, 0x7f, -R6 ;  /* 0x0000007f03067810 */ /* 0x000fc80007ffe806 */
[----:B------:R-:W-:Y:S01]  /*0940*/  IADD3 R6, PT, PT, R6, R7, RZ ;  /* 0x0000000706067210 */ /* 0x000fe20007ffe0ff */
[----:B0-----:R-:W-:-:S04]  /*0950*/  FFMA R10, R9, R11, 1 ;  /* 0x3f800000090a7423 */ /* 0x001fc8000000000b */
[----:B------:R-:W-:-:S04]  /*0960*/  FFMA R12, R9, R10, R9 ;  /* 0x0000000a090c7223 */ /* 0x000fc80000000009 */
[----:B------:R-:W-:-:S04]  /*0970*/  FFMA R5, R0, R12, RZ ;  /* 0x0000000c00057223 */ /* 0x000fc800000000ff */
[----:B------:R-:W-:-:S04]  /*0980*/  FFMA R10, R11, R5, R0 ;  /* 0x000000050b0a7223 */ /* 0x000fc80000000000 */
[----:B------:R-:W-:-:S04]  /*0990*/  FFMA R9, R12, R10, R5 ;  /* 0x0000000a0c097223 */ /* 0x000fc80000000005 */
[----:B------:R-:W-:-:S04]  /*09a0*/  FFMA R10, R11, R9, R0 ;  /* 0x000000090b0a7223 */ /* 0x000fc80000000000 */
[----:B------:R-:W-:-:S05]  /*09b0*/  FFMA R0, R12, R10, R9 ;  /* 0x0000000a0c007223 */ /* 0x000fca0000000009 */
[----:B------:R-:W-:-:S04]  /*09c0*/  SHF.R.U32.HI R3, RZ, 0x17, R0 ;  /* 0x00000017ff037819 */ /* 0x000fc80000011600 */
[----:B------:R-:W-:-:S05]  /*09d0*/  LOP3.LUT R3, R3, 0xff, RZ, 0xc0, !PT ;  /* 0x000000ff03037812 */ /* 0x000fca00078ec0ff */
[----:B------:R-:W-:-:S05]  /*09e0*/  IMAD.IADD R7, R3, 0x1, R6 ;  /* 0x0000000103077824 */ /* 0x000fca00078e0206 */
[----:B------:R-:W-:-:S04]  /*09f0*/  IADD3 R3, PT, PT, R7, -0x1, RZ ;  /* 0xffffffff07037810 */ /* 0x000fc80007ffe0ff */
[----:B------:R-:W-:-:S13]  /*0a00*/  ISETP.GE.U32.AND P0, PT, R3, 0xfe, PT ;  /* 0x000000fe0300780c */ /* 0x000fda0003f06070 */
[----:B------:R-:W-:Y:S05]  /*0a10*/  @!P0 BRA `(.L_x_10) ;  /* 0x0000000000808947 */ /* 0x000fea0003800000 */
[----:B------:R-:W-:-:S13]  /*0a20*/  ISETP.GT.AND P0, PT, R7, 0xfe, PT ;  /* 0x000000fe0700780c */ /* 0x000fda0003f04270 */
[----:B------:R-:W-:Y:S05]  /*0a30*/  @P0 BRA `(.L_x_11) ;  /* 0x00000000006c0947 */ /* 0x000fea0003800000 */
[----:B------:R-:W-:-:S13]  /*0a40*/  ISETP.GE.AND P0, PT, R7, 0x1, PT ;  /* 0x000000010700780c */ /* 0x000fda0003f06270 */
[----:B------:R-:W-:Y:S05]  /*0a50*/  @P0 BRA `(.L_x_12) ;  /* 0x0000000000740947 */ /* 0x000fea0003800000 */
[----:B------:R-:W-:Y:S02]  /*0a60*/  ISETP.GE.AND P0, PT, R7, -0x18, PT ;  /* 0xffffffe80700780c */ /* 0x000fe40003f06270 */
[----:B------:R-:W-:-:S11]  /*0a70*/  LOP3.LUT R0, R0, 0x80000000, RZ, 0xc0, !PT ;  /* 0x8000000000007812 */ /* 0x000fd600078ec0ff */
[----:B------:R-:W-:Y:S05]  /*0a80*/  @!P0 BRA `(.L_x_12) ;  /* 0x0000000000688947 */ /* 0x000fea0003800000 */
[CCC-:B------:R-:W-:Y:S01]  /*0a90*/  FFMA.RZ R3, R12.reuse, R10.reuse, R9.reuse ;  /* 0x0000000a0c037223 */ /* 0x1c0fe2000000c009 */
[C---:B------:R-:W-:Y:S02]  /*0aa0*/  VIADD R8, R7.reuse, 0x20 ;  /* 0x0000002007087836 */ /* 0x040fe40000000000 */
[CCC-:B------:R-:W-:Y:S01]  /*0ab0*/  FFMA.RM R6, R12.reuse, R10.reuse, R9.reuse ;  /* 0x0000000a0c067223 */ /* 0x1c0fe20000004009 */
[----:B------:R-:W-:Y:S02]  /*0ac0*/  ISETP.NE.AND P2, PT, R7, RZ, PT ;  /* 0x000000ff0700720c */ /* 0x000fe40003f45270 */
[----:B------:R-:W-:Y:S01]  /*0ad0*/  LOP3.LUT R5, R3, 0x7fffff, RZ, 0xc0, !PT ;  /* 0x007fffff03057812 */ /* 0x000fe200078ec0ff */
[----:B------:R-:W-:Y:S01]  /*0ae0*/  FFMA.RP R3, R12, R10, R9 ;  /* 0x0000000a0c037223 */ /* 0x000fe20000008009 */
[----:B------:R-:W-:Y:S02]  /*0af0*/  ISETP.NE.AND P1, PT, R7, RZ, PT ;  /* 0x000000ff0700720c */ /* 0x000fe40003f25270 */
[----:B------:R-:W-:-:S02]  /*0b00*/  LOP3.LUT R5, R5, 0x800000, RZ, 0xfc, !PT ;  /* 0x0080000005057812 */ /* 0x000fc400078efcff */
[----:B------:R-:W-:Y:S02]  /*0b10*/  IADD3 R7, PT, PT, -R7, RZ, RZ ;  /* 0x000000ff07077210 */ /* 0x000fe40007ffe1ff */
[----:B------:R-:W-:Y:S02]  /*0b20*/  SHF.L.U32 R8, R5, R8, RZ ;  /* 0x0000000805087219 */ /* 0x000fe400000006ff */
[----:B------:R-:W-:Y:S02]  /*0b30*/  FSETP.NEU.FTZ.AND P0, PT, R3, R6, PT ;  /* 0x000000060300720b */ /* 0x000fe40003f1d000 */
[----:B------:R-:W-:Y:S02]  /*0b40*/  SEL R6, R7, RZ, P2 ;  /* 0x000000ff07067207 */ /* 0x000fe40001000000 */
[----:B------:R-:W-:Y:S02]  /*0b50*/  ISETP.NE.AND P1, PT, R8, RZ, P1 ;  /* 0x000000ff0800720c */ /* 0x000fe40000f25270 */
[----:B------:R-:W-:-:S02]  /*0b60*/  SHF.R.U32.HI R6, RZ, R6, R5 ;  /* 0x00000006ff067219 */ /* 0x000fc40000011605 */
[----:B------:R-:W-:Y:S02]  /*0b70*/  PLOP3.LUT P0, PT, P0, P1, PT, 0xf8, 0x8f ;  /* 0x00000000008f781c */ /* 0x000fe40000703f70 */
[----:B------:R-:W-:Y:S02]  /*0b80*/  SHF.R.U32.HI R8, RZ, 0x1, R6 ;  /* 0x00000001ff087819 */ /* 0x000fe40000011606 */
[----:B------:R-:W-:-:S04]  /*0b90*/  SEL R3, RZ, 0x1, !P0 ;  /* 0x00000001ff037807 */ /* 0x000fc80004000000 */
[----:B------:R-:W-:-:S04]  /*0ba0*/  LOP3.LUT R3, R3, 0x1, R8, 0xf8, !PT ;  /* 0x0000000103037812 */ /* 0x000fc800078ef808 */
[----:B------:R-:W-:-:S05]  /*0bb0*/  LOP3.LUT R3, R3, R6, RZ, 0xc0, !PT ;  /* 0x0000000603037212 */ /* 0x000fca00078ec0ff */
[----:B------:R-:W-:-:S05]  /*0bc0*/  IMAD.IADD R3, R8, 0x1, R3 ;  /* 0x0000000108037824 */ /* 0x000fca00078e0203 */
[----:B------:R-:W-:Y:S01]  /*0bd0*/  LOP3.LUT R0, R3, R0, RZ, 0xfc, !PT ;  /* 0x0000000003007212 */ /* 0x000fe200078efcff */
[----:B------:R-:W-:Y:S06]  /*0be0*/  BRA `(.L_x_12) ;  /* 0x0000000000107947 */ /* 0x000fec0003800000 */
.L_x_11:
[----:B------:R-:W-:-:S04]  /*0bf0*/  LOP3.LUT R0, R0, 0x80000000, RZ, 0xc0, !PT ;  /* 0x8000000000007812 */ /* 0x000fc800078ec0ff */
[----:B------:R-:W-:Y:S01]  /*0c00*/  LOP3.LUT R0, R0, 0x7f800000, RZ, 0xfc, !PT ;  /* 0x7f80000000007812 */ /* 0x000fe200078efcff */
[----:B------:R-:W-:Y:S06]  /*0c10*/  BRA `(.L_x_12) ;  /* 0x0000000000047947 */ /* 0x000fec0003800000 */
.L_x_10:
[----:B------:R-:W-:-:S07]  /*0c20*/  LEA R0, R6, R0, 0x17 ;  /* 0x0000000006007211 */ /* 0x000fce00078eb8ff */
.L_x_12:
[----:B------:R-:W-:Y:S05]  /*0c30*/  BSYNC.RECONVERGENT B2 ;  /* 0x0000000000027941 */ /* 0x000fea0003800200 */
.L_x_9:
[----:B------:R-:W-:Y:S05]  /*0c40*/  BRA `(.L_x_13) ;  /* 0x0000000000207947 */ /* 0x000fea0003800000 */
.L_x_8:
[----:B------:R-:W-:-:S04]  /*0c50*/  LOP3.LUT R0, R8, 0x80000000, R5, 0x48, !PT ;  /* 0x8000000008007812 */ /* 0x000fc800078e4805 */
[----:B------:R-:W-:Y:S01]  /*0c60*/  LOP3.LUT R0, R0, 0x7f800000, RZ, 0xfc, !PT ;  /* 0x7f80000000007812 */ /* 0x000fe200078efcff */
[----:B------:R-:W-:Y:S06]  /*0c70*/  BRA `(.L_x_13) ;  /* 0x0000000000147947 */ /* 0x000fec0003800000 */
.L_x_7:
[----:B------:R-:W-:Y:S01]  /*0c80*/  LOP3.LUT R0, R8, 0x80000000, R5, 0x48, !PT ;  /* 0x8000000008007812 */ /* 0x000fe200078e4805 */
[----:B------:R-:W-:Y:S06]  /*0c90*/  BRA `(.L_x_13) ;  /* 0x00000000000c7947 */ /* 0x000fec0003800000 */
.L_x_6:
[----:B------:R-:W0:Y:S01]  /*0ca0*/  MUFU.RSQ R0, -QNAN ;  /* 0xffc0000000007908 */ /* 0x000e220000001400 */
[----:B------:R-:W-:Y:S05]  /*0cb0*/  BRA `(.L_x_13) ;  /* 0x0000000000047947 */ /* 0x000fea0003800000 */
.L_x_5:
[----:B------:R-:W-:-:S07]  /*0cc0*/  FADD.FTZ R0, R0, R3 ;  /* 0x0000000300007221 */ /* 0x000fce0000010000 */
.L_x_13:
[----:B------:R-:W-:Y:S05]  /*0cd0*/  BSYNC.RECONVERGENT B1 ;  /* 0x0000000000017941 */ /* 0x000fea0003800200 */
.L_x_3:
[----:B------:R-:W-:-:S04]  /*0ce0*/  HFMA2 R5, -RZ, RZ, 0, 0 ;  /* 0x00000000ff057431 */ /* 0x000fc800000001ff */
[----:B0-----:R-:W-:Y:S05]  /*0cf0*/  RET.REL.NODEC R4 `(_Z20reduce_mean_1024_cubPfS_i) ;  /* 0xfffffff004c07950 */ /* 0x001fea0003c3ffff */
.L_x_14:
        /* <DEDUP_REMOVED lines=16> */
.L_x_86:


//--------------------- .text._Z19reduce_mean_512_cubPfS_i --------------------------
	.section	.text._Z19reduce_mean_512_cubPfS_i,"ax",@progbits
	.align	128
        .global         _Z19reduce_mean_512_cubPfS_i
        .type           _Z19reduce_mean_512_cubPfS_i,@function
        .size           _Z19reduce_mean_512_cubPfS_i,(.L_x_87 - _Z19reduce_mean_512_cubPfS_i)
        .other          _Z19reduce_mean_512_cubPfS_i,@"STO_CUDA_ENTRY STV_DEFAULT"
_Z19reduce_mean_512_cubPfS_i:
.text._Z19reduce_mean_512_cubPfS_i:
[----:B------:R-:W-:Y:S01]  /*0000*/  LDC R1, c[0x0][0x37c] ;  /* 0x0000df00ff017b82 */ /* 0x000fe20000000800 */
[----:B------:R-:W0:Y:S01]  /*0010*/  S2R R0, SR_TID.X ;  /* 0x0000000000007919 */ /* 0x000e220000002100 */
[----:B------:R-:W0:Y:S01]  /*0020*/  LDCU UR8, c[0x0][0x390] ;  /* 0x00007200ff0877ac */ /* 0x000e220008000800 */
[----:B------:R-:W1:Y:S01]  /*0030*/  S2R R2, SR_CTAID.X ;  /* 0x0000000000027919 */ /* 0x000e620000002500 */
[----:B------:R-:W2:Y:S01]  /*0040*/  LDCU.64 UR4, c[0x0][0x380] ;  /* 0x00007000ff0477ac */ /* 0x000ea20008000a00 */
[----:B------:R-:W3:Y:S01]  /*0050*/  LDCU.64 UR6, c[0x0][0x358] ;  /* 0x00006b00ff0677ac */ /* 0x000ee20008000a00 */
[C---:B0-----:R-:W-:Y:S01]  /*0060*/  ISETP.GE.AND P0, PT, R0.reuse, UR8, PT ;  /* 0x0000000800007c0c */ /* 0x041fe2000bf06270 */
[C---:B------:R-:W-:Y:S01]  /*0070*/  VIADD R6, R0.reuse, 0x200 ;  /* 0x0000020000067836 */ /* 0x040fe20000000000 */
[C---:B------:R-:W-:Y:S01]  /*0080*/  LOP3.LUT R8, R0.reuse, 0x400, RZ, 0xfc, !PT ;  /* 0x0000040000087812 */ /* 0x040fe200078efcff */
[----:B------:R-:W-:Y:S02]  /*0090*/  VIADD R9, R0, 0x600 ;  /* 0x0000060000097836 */ /* 0x000fe40000000000 */
[----:B-1----:R-:W-:Y:S01]  /*00a0*/  IMAD R3, R2, UR8, RZ ;  /* 0x0000000802037c24 */ /* 0x002fe2000f8e02ff */
[----:B------:R-:W-:-:S02]  /*00b0*/  ISETP.GE.AND P1, PT, R6, UR8, PT ;  /* 0x0000000806007c0c */ /* 0x000fc4000bf26270 */
[----:B------:R-:W-:-:S05]  /*00c0*/  ISETP.GE.AND P2, PT, R8, UR8, PT ;  /* 0x0000000808007c0c */ /* 0x000fca000bf46270 */
[----:B------:R-:W0:Y:S01]  /*00d0*/  @!P0 LDC.64 R4, c[0x0][0x380] ;  /* 0x0000e000ff048b82 */ /* 0x000e220000000a00 */
[C---:B------:R-:W-:Y:S01]  /*00e0*/  @!P0 IMAD.IADD R7, R3.reuse, 0x1, R0 ;  /* 0x0000000103078824 */ /* 0x040fe200078e0200 */
[----:B------:R-:W-:-:S05]  /*00f0*/  IADD3 R3, P3, PT, R3, R0, RZ ;  /* 0x0000000003037210 */ /* 0x000fca0007f7e0ff */
[----:B------:R-:W-:Y:S01]  /*0100*/  IMAD.X R8, RZ, RZ, RZ, P3 ;  /* 0x000000ffff087224 */ /* 0x000fe200018e06ff */
[----:B--2---:R-:W-:Y:S01]  /*0110*/  LEA R6, P3, R3, UR4, 0x2 ;  /* 0x0000000403067c11 */ /* 0x004fe2000f8610ff */
[----:B0-----:R-:W-:-:S03]  /*0120*/  @!P0 IMAD.WIDE.U32 R4, R7, 0x4, R4 ;  /* 0x0000000407048825 */ /* 0x001fc600078e0004 */
[----:B------:R-:W-:Y:S02]  /*0130*/  LEA.HI.X R7, R3, UR5, R8, 0x2, P3 ;  /* 0x0000000503077c11 */ /* 0x000fe400098f1408 */
[----:B------:R-:W-:Y:S01]  /*0140*/  ISETP.GE.AND P3, PT, R9, UR8, PT ;  /* 0x0000000809007c0c */ /* 0x000fe2000bf66270 */
[----:B---3--:R-:W2:Y:S04]  /*0150*/  @!P0 LDG.E R4, desc[UR6][R4.64] ;  /* 0x0000000604048981 */ /* 0x008ea8000c1e1900 */
[----:B------:R-:W3:Y:S04]  /*0160*/  @!P1 LDG.E R8, desc[UR6][R6.64+0x800] ;  /* 0x0008000606089981 */ /* 0x000ee8000c1e1900 */
[----:B------:R-:W4:Y:S04]  /*0170*/  @!P2 LDG.E R10, desc[UR6][R6.64+0x1000] ;  /* 0x00100006060aa981 */ /* 0x000f28000c1e1900 */
[----:B------:R-:W5:Y:S01]  /*0180*/  @!P3 LDG.E R12, desc[UR6][R6.64+0x1800] ;  /* 0x00180006060cb981 */ /* 0x000f62000c1e1900 */
[----:B------:R-:W-:Y:S01]  /*0190*/  IMAD.MOV.U32 R3, RZ, RZ, RZ ;  /* 0x000000ffff037224 */ /* 0x000fe200078e00ff */
[----:B------:R-:W0:Y:S01]  /*01a0*/  S2R R9, SR_LANEID ;  /* 0x0000000000097919 */ /* 0x000e220000000000 */
[----:B--2---:R-:W-:-:S04]  /*01b0*/  @!P0 FADD R3, RZ, R4 ;  /* 0x00000004ff038221 */ /* 0x004fc80000000000 */
[----:B---3--:R-:W-:Y:S01]  /*01c0*/  @!P1 FADD R3, R3, R8 ;  /* 0x0000000803039221 */ /* 0x008fe20000000000 */
[----:B0-----:R-:W-:-:S03]  /*01d0*/  ISETP.NE.AND P1, PT, R9, RZ, PT ;  /* 0x000000ff0900720c */ /* 0x001fc60003f25270 */
[----:B----4-:R-:W-:Y:S01]  /*01e0*/  @!P2 FADD R3, R3, R10 ;  /* 0x0000000a0303a221 */ /* 0x010fe20000000000 */
[----:B------:R-:W-:-:S03]  /*01f0*/  ISETP.NE.AND P2, PT, R0, RZ, PT ;  /* 0x000000ff0000720c */ /* 0x000fc60003f45270 */
[----:B-----5:R-:W-:-:S05]  /*0200*/  @!P3 FADD R3, R3, R12 ;  /* 0x0000000c0303b221 */ /* 0x020fca0000000000 */
[----:B------:R-:W0:Y:S01]  /*0210*/  SHFL.DOWN P0, R8, R3, 0x1, 0x1f ;  /* 0x08201f0003087f89 */ /* 0x000e220000000000 */
[----:B------:R-:W-:Y:S01]  /*0220*/  @!P1 MOV R6, 0x400 ;  /* 0x0000040000069802 */ /* 0x000fe20000000f00 */
[----:B------:R-:W1:Y:S01]  /*0230*/  @!P1 S2R R9, SR_CgaCtaId ;  /* 0x0000000000099919 */ /* 0x000e620000008800 */
[----:B0-----:R-:W-:Y:S01]  /*0240*/  @P0 FADD R8, R8, R3 ;  /* 0x0000000308080221 */ /* 0x001fe20000000000 */
[----:B------:R-:W-:-:S04]  /*0250*/  @!P1 SHF.R.U32.HI R3, RZ, 0x3, R0 ;  /* 0x00000003ff039819 */ /* 0x000fc80000011600 */
[----:B------:R-:W0:Y:S01]  /*0260*/  SHFL.DOWN P0, R5, R8, 0x2, 0x1f ;  /* 0x08401f0008057f89 */ /* 0x000e220000000000 */
[----:B------:R-:W-:Y:S02]  /*0270*/  @!P1 LOP3.LUT R3, R3, 0x7c, RZ, 0xc0, !PT ;  /* 0x0000007c03039812 */ /* 0x000fe400078ec0ff */
[----:B-1----:R-:W-:-:S04]  /*0280*/  @!P1 LEA R6, R9, R6, 0x18 ;  /* 0x0000000609069211 */ /* 0x002fc800078ec0ff */
[----:B------:R-:W-:Y:S01]  /*0290*/  @!P1 IADD3 R3, PT, PT, R3, R6, RZ ;  /* 0x0000000603039210 */ /* 0x000fe20007ffe0ff */
[----:B0-----:R-:W-:-:S05]  /*02a0*/  @P0 FADD R5, R8, R5 ;  /* 0x0000000508050221 */ /* 0x001fca0000000000 */
[----:B------:R-:W0:Y:S02]  /*02b0*/  SHFL.DOWN P0, R4, R5, 0x4, 0x1f ;  /* 0x08801f0005047f89 */ /* 0x000e240000000000 */
[----:B0-----:R-:W-:-:S05]  /*02c0*/  @P0 FADD R4, R5, R4 ;  /* 0x0000000405040221 */ /* 0x001fca0000000000 */
[----:B------:R-:W0:Y:S02]  /*02d0*/  SHFL.DOWN P0, R7, R4, 0x8, 0x1f ;  /* 0x09001f0004077f89 */ /* 0x000e240000000000 */
[----:B0-----:R-:W-:-:S05]  /*02e0*/  @P0 FADD R7, R4, R7 ;  /* 0x0000000704070221 */ /* 0x001fca0000000000 */
[----:B------:R-:W0:Y:S02]  /*02f0*/  SHFL.DOWN P0, R16, R7, 0x10, 0x1f ;  /* 0x0a001f0007107f89 */ /* 0x000e240000000000 */
        /* <DEDUP_REMOVED lines=11> */
[----:B------:R-:W2:Y:S01]  /*03b0*/  LDS.128 R4, [UR4+0x30] ;  /* 0x00003004ff047984 */ /* 0x000ea20008000c00 */
[----:B0-----:R-:W-:-:S03]  /*03c0*/  FADD R13, R16, R13 ;  /* 0x0000000d100d7221 */ /* 0x001fc60000000000 */
[----:B------:R-:W0:Y:S01]  /*03d0*/  LDS.128 R16, [UR4+0x40] ;  /* 0x00004004ff107984 */ /* 0x000e220008000c00 */
[----:B------:R-:W-:-:S04]  /*03e0*/  FADD R14, R13, R14 ;  /* 0x0000000e0d0e7221 */ /* 0x000fc80000000000 */
[----:B------:R-:W-:-:S04]  /*03f0*/  FADD R15, R14, R15 ;  /* 0x0000000f0e0f7221 */ /* 0x000fc80000000000 */
[----:B-1----:R-:W-:-:S04]  /*0400*/  FADD R8, R15, R8 ;  /* 0x000000080f087221 */ /* 0x002fc80000000000 */
[----:B------:R-:W-:-:S04]  /*0410*/  FADD R9, R8, R9 ;  /* 0x0000000908097221 */ /* 0x000fc80000000000 */
[----:B------:R-:W-:-:S04]  /*0420*/  FADD R10, R9, R10 ;  /* 0x0000000a090a7221 */ /* 0x000fc80000000000 */
[----:B------:R-:W-:-:S04]  /*0430*/  FADD R11, R10, R11 ;  /* 0x0000000b0a0b7221 */ /* 0x000fc80000000000 */
[----:B--2---:R-:W-:-:S04]  /*0440*/  FADD R4, R11, R4 ;  /* 0x000000040b047221 */ /* 0x004fc80000000000 */
[----:B------:R-:W-:Y:S02]  /*0450*/  FADD R5, R4, R5 ;  /* 0x0000000504057221 */ /* 0x000fe40000000000 */
[----:B------:R-:W1:Y:S02]  /*0460*/  MUFU.RCP R4, R3 ;  /* 0x0000000300047308 */ /* 0x000e640000001000 */
[----:B------:R-:W-:-:S04]  /*0470*/  FADD R6, R5, R6 ;  /* 0x0000000605067221 */ /* 0x000fc80000000000 */
[----:B------:R-:W-:-:S04]  /*0480*/  FADD R7, R6, R7 ;  /* 0x0000000706077221 */ /* 0x000fc80000000000 */
[----:B0-----:R-:W-:-:S04]  /*0490*/  FADD R16, R7, R16 ;  /* 0x0000001007107221 */ /* 0x001fc80000000000 */
[----:B------:R-:W-:Y:S01]  /*04a0*/  FADD R17, R16, R17 ;  /* 0x0000001110117221 */ /* 0x000fe20000000000 */
[----:B-1----:R-:W-:-:S03]  /*04b0*/  FFMA R5, -R3, R4, 1 ;  /* 0x3f80000003057423 */ /* 0x002fc60000000104 */
[----:B------:R-:W-:Y:S01]  /*04c0*/  FADD R0, R17, R18 ;  /* 0x0000001211007221 */ /* 0x000fe20000000000 */
[----:B------:R-:W-:-:S03]  /*04d0*/  FFMA R5, R4, R5, R4 ;  /* 0x0000000504057223 */ /* 0x000fc60000000004 */
[----:B------:R-:W-:-:S04]  /*04e0*/  FADD R0, R0, R19 ;  /* 0x0000001300007221 */ /* 0x000fc80000000000 */
[----:B------:R-:W0:Y:S01]  /*04f0*/  FCHK P0, R0, R3 ;  /* 0x0000000300007302 */ /* 0x000e220000000000 */
[----:B------:R-:W-:-:S04]  /*0500*/  FFMA R4, R0, R5, RZ ;  /* 0x0000000500047223 */ /* 0x000fc800000000ff */
[----:B------:R-:W-:-:S04]  /*0510*/  FFMA R6, -R3, R4, R0 ;  /* 0x0000000403067223 */ /* 0x000fc80000000100 */
[----:B------:R-:W-:Y:S01]  /*0520*/  FFMA R7, R5, R6, R4 ;  /* 0x0000000605077223 */ /* 0x000fe20000000004 */
[----:B0-----:R-:W-:Y:S06]  /*0530*/  @!P0 BRA `(.L_x_16) ;  /* 0x00000000000c8947 */ /* 0x001fec0003800000 */
[----:B------:R-:W-:-:S07]  /*0540*/  MOV R4, 0x560 ;  /* 0x0000056000047802 */ /* 0x000fce0000000f00 */
[----:B------:R-:W-:Y:S05]  /*0550*/  CALL.REL.NOINC `($__internal_1_$__cuda_sm3x_div_rn_noftz_f32_slowpath) ;  /* 0x0000000000187944 */ /* 0x000fea0003c00000 */
[----:B------:R-:W-:-:S07]  /*0560*/  IMAD.MOV.U32 R7, RZ, RZ, R0 ;  /* 0x000000ffff077224 */ /* 0x000fce00078e0000 */
.L_x_16:
[----:B------:R-:W-:Y:S05]  /*0570*/  BSYNC.RECONVERGENT B0 ;  /* 0x0000000000007941 */ /* 0x000fea0003800200 */
.L_x_15:
[----:B------:R-:W0:Y:S02]  /*0580*/  LDC.64 R4, c[0x0][0x388] ;  /* 0x0000e200ff047b82 */ /* 0x000e240000000a00 */
[----:B0-----:R-:W-:-:S05]  /*0590*/  IMAD.WIDE.U32 R2, R2, 0x4, R4 ;  /* 0x0000000402027825 */ /* 0x001fca00078e0004 */
[----:B------:R-:W-:Y:S01]  /*05a0*/  STG.E desc[UR6][R2.64], R7 ;  /* 0x0000000702007986 */ /* 0x000fe2000c101906 */
[----:B------:R-:W-:Y:S05]  /*05b0*/  EXIT ;  /* 0x000000000000794d */ /* 0x000fea0003800000 */
        .weak           $__internal_1_$__cuda_sm3x_div_rn_noftz_f32_slowpath
        .type           $__internal_1_$__cuda_sm3x_div_rn_noftz_f32_slowpath,@function
        .size           $__internal_1_$__cuda_sm3x_div_rn_noftz_f32_slowpath,(.L_x_87 - $__internal_1_$__cuda_sm3x_div_rn_noftz_f32_slowpath)
$__internal_1_$__cuda_sm3x_div_rn_noftz_f32_slowpath:
[----:B------:R-:W-:Y:S01]  /*05c0*/  SHF.R.U32.HI R6, RZ, 0x17, R3 ;  /* 0x00000017ff067819 */ /* 0x000fe20000011603 */
[----:B------:R-:W-:Y:S01]  /*05d0*/  BSSY.RECONVERGENT B1, `(.L_x_17) ;  /* 0x0000064000017945 */ /* 0x000fe20003800200 */
[--C-:B------:R-:W-:Y:S02]  /*05e0*/  SHF.R.U32.HI R5, RZ, 0x17, R0.reuse ;  /* 0x00000017ff057819 */ /* 0x100fe40000011600 */
[----:B------:R-:W-:Y:S02]  /*05f0*/  LOP3.LUT R6, R6, 0xff, RZ, 0xc0, !PT ;  /* 0x000000ff06067812 */ /* 0x000fe400078ec0ff */
[----:B------:R-:W-:Y:S01]  /*0600*/  LOP3.LUT R10, R5, 0xff, RZ, 0xc0, !PT ;  /* 0x000000ff050a7812 */ /* 0x000fe200078ec0ff */
[----:B------:R-:W-:Y:S01]  /*0610*/  IMAD.MOV.U32 R5, RZ, RZ, R0 ;  /* 0x000000ffff057224 */ /* 0x000fe200078e0000 */
[----:B------:R-:W-:Y:S01]  /*0620*/  MOV R8, R3 ;  /* 0x0000000300087202 */ /* 0x000fe20000000f00 */
[----:B------:R-:W-:Y:S02]  /*0630*/  VIADD R9, R6, 0xffffffff ;  /* 0xffffffff06097836 */ /* 0x000fe40000000000 */
[----:B------:R-:W-:-:S03]  /*0640*/  VIADD R11, R10, 0xffffffff ;  /* 0xffffffff0a0b7836 */ /* 0x000fc60000000000 */
[----:B------:R-:W-:-:S04]  /*0650*/  ISETP.GT.U32.AND P0, PT, R9, 0xfd, PT ;  /* 0x000000fd0900780c */ /* 0x000fc80003f04070 */
[----:B------:R-:W-:-:S13]  /*0660*/  ISETP.GT.U32.OR P0, PT, R11, 0xfd, P0 ;  /* 0x000000fd0b00780c */ /* 0x000fda0000704470 */
[----:B------:R-:W-:Y:S01]  /*0670*/  @!P0 IMAD.MOV.U32 R7, RZ, RZ, RZ ;  /* 0x000000ffff078224 */ /* 0x000fe200078e00ff */
        /* <DEDUP_REMOVED lines=19> */
[----:B------:R-:W-:Y:S02]  /*07b0*/  @P0 IMAD.MOV.U32 R7, RZ, RZ, RZ ;  /* 0x000000ffff070224 */ /* 0x000fe400078e00ff */
[----:B------:R-:W-:Y:S01]  /*07c0*/  @!P0 FFMA R5, R0, 1.84467440737095516160e+19, RZ ;  /* 0x5f80000000058823 */ /* 0x000fe200000000ff */
[----:B------:R-:W-:Y:S02]  /*07d0*/  @!P0 IMAD.MOV.U32 R7, RZ, RZ, -0x40 ;  /* 0xffffffc0ff078424 */ /* 0x000fe400078e00ff */
[----:B------:R-:W-:-:S03]  /*07e0*/  @!P1 FFMA R8, R3, 1.84467440737095516160e+19, RZ ;  /* 0x5f80000003089823 */ /* 0x000fc600000000ff */
[----:B------:R-:W-:-:S07]  /*07f0*/  @!P1 IADD3 R7, PT, PT, R7, 0x40, RZ ;  /* 0x0000004007079810 */ /* 0x000fce0007ffe0ff */
.L_x_18:
[----:B------:R-:W-:Y:S01]  /*0800*/  LEA R3, R6, 0xc0800000, 0x17 ;  /* 0xc080000006037811 */ /* 0x000fe200078eb8ff */
[----:B------:R-:W-:Y:S04]  /*0810*/  BSSY.RECONVERGENT B2, `(.L_x_23) ;  /* 0x0000036000027945 */ /* 0x000fe80003800200 */
[----:B------:R-:W-:Y:S02]  /*0820*/  IMAD.IADD R8, R8, 0x1, -R3 ;  /* 0x0000000108087824 */ /* 0x000fe400078e0a03 */
[----:B------:R-:W-:Y:S02]  /*0830*/  VIADD R3, R10, 0xffffff81 ;  /* 0xffffff810a037836 */ /* 0x000fe40000000000 */
[----:B------:R-:W0:Y:S01]  /*0840*/  MUFU.RCP R9, R8 ;  /* 0x0000000800097308 */ /* 0x000e220000001000 */
[----:B------:R-:W-:Y:S01]  /*0850*/  FADD.FTZ R11, -R8, -RZ ;  /* 0x800000ff080b7221 */ /* 0x000fe20000010100 */
[C---:B------:R-:W-:Y:S01]  /*0860*/  IMAD R0, R3.reuse, -0x800000, R5 ;  /* 0xff80000003007824 */ /* 0x040fe200078e0205 */
[----:B------:R-:W-:-:S05]  /*0870*/  IADD3 R6, PT, PT, R3, 0x7f, -R6 ;  /* 0x0000007f03067810 */ /* 0x000fca0007ffe806 */
[----:B------:R-:W-:Y:S02]  /*0880*/  IMAD.IADD R6, R6, 0x1, R7 ;  /* 0x0000000106067824 */ /* 0x000fe400078e0207 */
        /* <DEDUP_REMOVED lines=8> */
[----:B------:R-:W-:-:S04]  /*0910*/  LOP3.LUT R3, R3, 0xff, RZ, 0xc0, !PT ;  /* 0x000000ff03037812 */ /* 0x000fc800078ec0ff */
[----:B------:R-:W-:-:S05]  /*0920*/  IADD3 R7, PT, PT, R3, R6, RZ ;  /* 0x0000000603077210 */ /* 0x000fca0007ffe0ff */
[----:B------:R-:W-:-:S05]  /*0930*/  VIADD R3, R7, 0xffffffff ;  /* 0xffffffff07037836 */ /* 0x000fca0000000000 */
        /* <DEDUP_REMOVED lines=15> */
[----:B------:R-:W-:Y:S01]  /*0a30*/  ISETP.NE.AND P1, PT, R7, RZ, PT ;  /* 0x000000ff0700720c */ /* 0x000fe20003f25270 */
[----:B------:R-:W-:Y:S01]  /*0a40*/  IMAD.MOV R7, RZ, RZ, -R7 ;  /* 0x000000ffff077224 */ /* 0x000fe200078e0a07 */
[----:B------:R-:W-:-:S02]  /*0a50*/  LOP3.LUT R5, R5, 0x800000, RZ, 0xfc, !PT ;  /* 0x0080000005057812 */ /* 0x000fc400078efcff */
[----:B------:R-:W-:Y:S02]  /*0a60*/  FSETP.NEU.FTZ.AND P0, PT, R3, R6, PT ;  /* 0x000000060300720b */ /* 0x000fe40003f1d000 */
[----:B------:R-:W-:Y:S02]  /*0a70*/  SHF.L.U32 R8, R5, R8, RZ ;  /* 0x0000000805087219 */ /* 0x000fe400000006ff */
[----:B------:R-:W-:Y:S02]  /*0a80*/  SEL R6, R7, RZ, P2 ;  /* 0x000000ff07067207 */ /* 0x000fe40001000000 */
[----:B------:R-:W-:Y:S02]  /*0a90*/  ISETP.NE.AND P1, PT, R8, RZ, P1 ;  /* 0x000000ff0800720c */ /* 0x000fe40000f25270 */
[----:B------:R-:W-:Y:S02]  /*0aa0*/  SHF.R.U32.HI R6, RZ, R6, R5 ;  /* 0x00000006ff067219 */ /* 0x000fe40000011605 */
[----:B------:R-:W-:-:S02]  /*0ab0*/  PLOP3.LUT P0, PT, P0, P1, PT, 0xf8, 0x8f ;  /* 0x00000000008f781c */ /* 0x000fc40000703f70 */
[----:B------:R-:W-:Y:S02]  /*0ac0*/  SHF.R.U32.HI R8, RZ, 0x1, R6 ;  /* 0x00000001ff087819 */ /* 0x000fe40000011606 */
[----:B------:R-:W-:-:S04]  /*0ad0*/  SEL R3, RZ, 0x1, !P0 ;  /* 0x00000001ff037807 */ /* 0x000fc80004000000 */
[----:B------:R-:W-:-:S04]  /*0ae0*/  LOP3.LUT R3, R3, 0x1, R8, 0xf8, !PT ;  /* 0x0000000103037812 */ /* 0x000fc800078ef808 */
[----:B------:R-:W-:-:S04]  /*0af0*/  LOP3.LUT R3, R3, R6, RZ, 0xc0, !PT ;  /* 0x0000000603037212 */ /* 0x000fc800078ec0ff */
[----:B------:R-:W-:-:S04]  /*0b00*/  IADD3 R3, PT, PT, R8, R3, RZ ;  /* 0x0000000308037210 */ /* 0x000fc80007ffe0ff */
[----:B------:R-:W-:Y:S01]  /*0b10*/  LOP3.LUT R0, R3, R0, RZ, 0xfc, !PT ;  /* 0x0000000003007212 */ /* 0x000fe200078efcff */
[----:B------:R-:W-:Y:S06]  /*0b20*/  BRA `(.L_x_26) ;  /* 0x0000000000107947 */ /* 0x000fec0003800000 */
.L_x_25:
[----:B------:R-:W-:-:S04]  /*0b30*/  LOP3.LUT R0, R0, 0x80000000, RZ, 0xc0, !PT ;  /* 0x8000000000007812 */ /* 0x000fc800078ec0ff */
[----:B------:R-:W-:Y:S01]  /*0b40*/  LOP3.LUT R0, R0, 0x7f800000, RZ, 0xfc, !PT ;  /* 0x7f80000000007812 */ /* 0x000fe200078efcff */
[----:B------:R-:W-:Y:S06]  /*0b50*/  BRA `(.L_x_26) ;  /* 0x0000000000047947 */ /* 0x000fec0003800000 */
.L_x_24:
[----:B------:R-:W-:-:S07]  /*0b60*/  IMAD R0, R6, 0x800000, R0 ;  /* 0x0080000006007824 */ /* 0x000fce00078e0200 */
.L_x_26:
[----:B------:R-:W-:Y:S05]  /*0b70*/  BSYNC.RECONVERGENT B2 ;  /* 0x0000000000027941 */ /* 0x000fea0003800200 */
.L_x_23:
[----:B------:R-:W-:Y:S05]  /*0b80*/  BRA `(.L_x_27) ;  /* 0x0000000000207947 */ /* 0x000fea0003800000 */
.L_x_22:
[----:B------:R-:W-:-:S04]  /*0b90*/  LOP3.LUT R0, R8, 0x80000000, R5, 0x48, !PT ;  /* 0x8000000008007812 */ /* 0x000fc800078e4805 */
[----:B------:R-:W-:Y:S01]  /*0ba0*/  LOP3.LUT R0, R0, 0x7f800000, RZ, 0xfc, !PT ;  /* 0x7f80000000007812 */ /* 0x000fe200078efcff */
[----:B------:R-:W-:Y:S06]  /*0bb0*/  BRA `(.L_x_27) ;  /* 0x0000000000147947 */ /* 0x000fec0003800000 */
.L_x_21:
[----:B------:R-:W-:Y:S01]  /*0bc0*/  LOP3.LUT R0, R8, 0x80000000, R5, 0x48, !PT ;  /* 0x8000000008007812 */ /* 0x000fe200078e4805 */
[----:B------:R-:W-:Y:S06]  /*0bd0*/  BRA `(.L_x_27) ;  /* 0x00000000000c7947 */ /* 0x000fec0003800000 */
.L_x_20:
[----:B------:R-:W0:Y:S01]  /*0be0*/  MUFU.RSQ R0, -QNAN ;  /* 0xffc0000000007908 */ /* 0x000e220000001400 */
[----:B------:R-:W-:Y:S05]  /*0bf0*/  BRA `(.L_x_27) ;  /* 0x0000000000047947 */ /* 0x000fea0003800000 */
.L_x_19:
[----:B------:R-:W-:-:S07]  /*0c00*/  FADD.FTZ R0, R0, R3 ;  /* 0x0000000300007221 */ /* 0x000fce0000010000 */
.L_x_27:
[----:B------:R-:W-:Y:S05]  /*0c10*/  BSYNC.RECONVERGENT B1 ;  /* 0x0000000000017941 */ /* 0x000fea0003800200 */
.L_x_17:
[----:B------:R-:W-:-:S04]  /*0c20*/  IMAD.MOV.U32 R5, RZ, RZ, 0x0 ;  /* 0x00000000ff057424 */ /* 0x000fc800078e00ff */
[----:B0-----:R-:W-:Y:S05]  /*0c30*/  RET.REL.NODEC R4 `(_Z19reduce_mean_512_cubPfS_i) ;  /* 0xfffffff004f07950 */ /* 0x001fea0003c3ffff */
.L_x_28:
        /* <DEDUP_REMOVED lines=12> */
.L_x_87:


//--------------------- .text._Z19reduce_mean_256_cubPfS_i --------------------------
	.section	.text._Z19reduce_mean_256_cubPfS_i,"ax",@progbits
	.align	128
        .global         _Z19reduce_mean_256_cubPfS_i
        .type           _Z19reduce_mean_256_cubPfS_i,@function
        .size           _Z19reduce_mean_256_cubPfS_i,(.L_x_88 - _Z19reduce_mean_256_cubPfS_i)
        .other          _Z19reduce_mean_256_cubPfS_i,@"STO_CUDA_ENTRY STV_DEFAULT"
_Z19reduce_mean_256_cubPfS_i:
.text._Z19reduce_mean_256_cubPfS_i:
[----:B------:R-:W-:Y:S01]  /*0000*/  LDC R1, c[0x0][0x37c] ;  /* 0x0000df00ff017b82 */ /* 0x000fe20000000800 */
[----:B------:R-:W0:Y:S01]  /*0010*/  S2R R0, SR_TID.X ;  /* 0x0000000000007919 */ /* 0x000e220000002100 */
[----:B------:R-:W0:Y:S01]  /*0020*/  LDCU UR8, c[0x0][0x390] ;  /* 0x00007200ff0877ac */ /* 0x000e220008000800 */
[----:B------:R-:W1:Y:S01]  /*0030*/  S2R R2, SR_CTAID.X ;  /* 0x0000000000027919 */ /* 0x000e620000002500 */
[----:B------:R-:W2:Y:S01]  /*0040*/  LDCU.64 UR6, c[0x0][0x358] ;  /* 0x00006b00ff0677ac */ /* 0x000ea20008000a00 */
[----:B------:R-:W3:Y:S01]  /*0050*/  LDCU.64 UR4, c[0x0][0x380] ;  /* 0x00007000ff0477ac */ /* 0x000ee20008000a00 */
[----:B0-----:R-:W-:Y:S01]  /*0060*/  ISETP.GE.AND P6, PT, R0, UR8, PT ;  /* 0x0000000800007c0c */ /* 0x001fe2000bfc6270 */
[----:B-1----:R-:W-:-:S12]  /*0070*/  IMAD R3, R2, UR8, RZ ;  /* 0x0000000802037c24 */ /* 0x002fd8000f8e02ff */
[----:B------:R-:W0:Y:S01]  /*0080*/  @!P6 LDC.64 R6, c[0x0][0x380] ;  /* 0x0000e000ff06eb82 */ /* 0x000e220000000a00 */
[----:B------:R-:W-:-:S04]  /*0090*/  @!P6 IMAD.IADD R5, R3, 0x1, R0 ;  /* 0x000000010305e824 */ /* 0x000fc800078e0200 */
[----:B0-----:R-:W-:-:S06]  /*00a0*/  @!P6 IMAD.WIDE.U32 R6, R5, 0x4, R6 ;  /* 0x000000040506e825 */ /* 0x001fcc00078e0006 */
[----:B--2---:R0:W2:Y:S01]  /*00b0*/  @!P6 LDG.E R6, desc[UR6][R6.64] ;  /* 0x000000060606e981 */ /* 0x0040a2000c1e1900 */
[C---:B------:R-:W-:Y:S01]  /*00c0*/  VIADD R4, R0.reuse, 0x100 ;  /* 0x0000010000047836 */ /* 0x040fe20000000000 */
[----:B------:R-:W-:Y:S01]  /*00d0*/  IADD3 R9, P0, PT, R3, R0, RZ ;  /* 0x0000000003097210 */ /* 0x000fe20007f1e0ff */
[C---:B------:R-:W-:Y:S01]  /*00e0*/  VIADD R5, R0.reuse, 0x200 ;  /* 0x0000020000057836 */ /* 0x040fe20000000000 */
[C---:B------:R-:W-:Y:S01]  /*00f0*/  LOP3.LUT R8, R0.reuse, 0x400, RZ, 0xfc, !PT ;  /* 0x0000040000087812 */ /* 0x040fe200078efcff */
[----:B------:R-:W-:Y:S01]  /*0100*/  VIADD R3, R0, 0x300 ;  /* 0x0000030000037836 */ /* 0x000fe20000000000 */
[----:B------:R-:W-:Y:S01]  /*0110*/  ISETP.GE.AND P5, PT, R4, UR8, PT ;  /* 0x0000000804007c0c */ /* 0x000fe2000bfa6270 */
[----:B------:R-:W-:Y:S01]  /*0120*/  IMAD.X R10, RZ, RZ, RZ, P0 ;  /* 0x000000ffff0a7224 */ /* 0x000fe200000e06ff */
[----:B------:R-:W-:Y:S02]  /*0130*/  ISETP.GE.AND P4, PT, R5, UR8, PT ;  /* 0x0000000805007c0c */ /* 0x000fe4000bf86270 */
[----:B---3--:R-:W-:-:S02]  /*0140*/  LEA R4, P0, R9, UR4, 0x2 ;  /* 0x0000000409047c11 */ /* 0x008fc4000f8010ff */
[----:B------:R-:W-:Y:S01]  /*0150*/  ISETP.GE.AND P3, PT, R3, UR8, PT ;  /* 0x0000000803007c0c */ /* 0x000fe2000bf66270 */
[C---:B------:R-:W-:Y:S01]  /*0160*/  VIADD R3, R0.reuse, 0x500 ;  /* 0x0000050000037836 */ /* 0x040fe20000000000 */
[----:B------:R-:W-:Y:S01]  /*0170*/  LEA.HI.X R5, R9, UR5, R10, 0x2, P0 ;  /* 0x0000000509057c11 */ /* 0x000fe200080f140a */
[----:B0-----:R-:W-:Y:S01]  /*0180*/  VIADD R7, R0, 0x600 ;  /* 0x0000060000077836 */ /* 0x001fe20000000000 */
[----:B------:R-:W-:-:S03]  /*0190*/  ISETP.GE.AND P2, PT, R8, UR8, PT ;  /* 0x0000000808007c0c */ /* 0x000fc6000bf46270 */
[----:B------:R-:W3:Y:S01]  /*01a0*/  @!P5 LDG.E R8, desc[UR6][R4.64+0x400] ;  /* 0x000400060408d981 */ /* 0x000ee2000c1e1900 */
[----:B------:R-:W-:Y:S02]  /*01b0*/  ISETP.GE.AND P1, PT, R3, UR8, PT ;  /* 0x0000000803007c0c */ /* 0x000fe4000bf26270 */
[----:B------:R-:W-:Y:S01]  /*01c0*/  ISETP.GE.AND P0, PT, R7, UR8, PT ;  /* 0x0000000807007c0c */ /* 0x000fe2000bf06270 */
[----:B------:R-:W4:Y:S01]  /*01d0*/  @!P4 LDG.E R10, desc[UR6][R4.64+0x800] ;  /* 0x00080006040ac981 */ /* 0x000f22000c1e1900 */
[----:B------:R-:W-:Y:S02]  /*01e0*/  VIADD R7, R0, 0x700 ;  /* 0x0000070000077836 */ /* 0x000fe40000000000 */
[----:B------:R-:W-:Y:S01]  /*01f0*/  IMAD.MOV.U32 R3, RZ, RZ, RZ ;  /* 0x000000ffff037224 */ /* 0x000fe200078e00ff */
[----:B------:R-:W5:Y:S06]  /*0200*/  @!P3 LDG.E R12, desc[UR6][R4.64+0xc00] ;  /* 0x000c0006040cb981 */ /* 0x000f6c000c1e1900 */
[----:B------:R-:W5:Y:S04]  /*0210*/  @!P1 LDG.E R14, desc[UR6][R4.64+0x1400] ;  /* 0x00140006040e9981 */ /* 0x000f68000c1e1900 */
[----:B------:R-:W5:Y:S01]  /*0220*/  @!P0 LDG.E R16, desc[UR6][R4.64+0x1800] ;  /* 0x0018000604108981 */ /* 0x000f62000c1e1900 */
[----:B--2---:R-:W-:Y:S01]  /*0230*/  @!P6 FADD R3, RZ, R6 ;  /* 0x00000006ff03e221 */ /* 0x004fe20000000000 */
[----:B------:R-:W-:-:S02]  /*0240*/  ISETP.GE.AND P6, PT, R7, UR8, PT ;  /* 0x0000000807007c0c */ /* 0x000fc4000bfc6270 */
[----:B------:R-:W2:Y:S11]  /*0250*/  @!P2 LDG.E R6, desc[UR6][R4.64+0x1000] ;  /* 0x001000060406a981 */ /* 0x000eb6000c1e1900 */
[----:B------:R-:W2:Y:S01]  /*0260*/  @!P6 LDG.E R18, desc[UR6][R4.64+0x1c00] ;  /* 0x001c00060412e981 */ /* 0x000ea2000c1e1900 */
[----:B---3--:R-:W-:-:S04]  /*0270*/  @!P5 FADD R3, R3, R8 ;  /* 0x000000080303d221 */ /* 0x008fc80000000000 */
[----:B----4-:R-:W-:-:S04]  /*0280*/  @!P4 FADD R3, R3, R10 ;  /* 0x0000000a0303c221 */ /* 0x010fc80000000000 */
[----:B-----5:R-:W-:Y:S01]  /*0290*/  @!P3 FADD R3, R3, R12 ;  /* 0x0000000c0303b221 */ /* 0x020fe20000000000 */
[----:B------:R-:W0:Y:S03]  /*02a0*/  S2R R8, SR_LANEID ;  /* 0x0000000000087919 */ /* 0x000e260000000000 */
[----:B--2---:R-:W-:-:S04]  /*02b0*/  @!P2 FADD R3, R3, R6 ;  /* 0x000000060303a221 */ /* 0x004fc80000000000 */
[----:B------:R-:W-:-:S04]  /*02c0*/  @!P1 FADD R3, R3, R14 ;  /* 0x0000000e03039221 */ /* 0x000fc80000000000 */
[----:B------:R-:W-:-:S04]  /*02d0*/  @!P0 FADD R3, R3, R16 ;  /* 0x0000001003038221 */ /* 0x000fc80000000000 */
[----:B------:R-:W-:-:S05]  /*02e0*/  @!P6 FADD R3, R3, R18 ;  /* 0x000000120303e221 */ /* 0x000fca0000000000 */
[----:B------:R-:W1:Y:S02]  /*02f0*/  SHFL.DOWN P0, R6, R3, 0x1, 0x1f ;  /* 0x08201f0003067f89 */ /* 0x000e640000000000 */
[----:B-1----:R-:W-:-:S05]  /*0300*/  @P0 FADD R6, R6, R3 ;  /* 0x0000000306060221 */ /* 0x002fca0000000000 */
[----:B------:R-:W1:Y:S02]  /*0310*/  SHFL.DOWN P0, R7, R6, 0x2, 0x1f ;  /* 0x08401f0006077f89 */ /* 0x000e640000000000 */
[----:B-1----:R-:W-:-:S05]  /*0320*/  @P0 FADD R7, R6, R7 ;  /* 0x0000000706070221 */ /* 0x002fca0000000000 */
[----:B------:R-:W1:Y:S01]  /*0330*/  SHFL.DOWN P0, R4, R7, 0x4, 0x1f ;  /* 0x08801f0007047f89 */ /* 0x000e620000000000 */
[----:B0-----:R-:W-:Y:S01]  /*0340*/  ISETP.NE.AND P1, PT, R8, RZ, PT ;  /* 0x000000ff0800720c */ /* 0x001fe20003f25270 */
[----:B-1----:R-:W-:-:S05]  /*0350*/  @P0 FADD R4, R7, R4 ;  /* 0x0000000407040221 */ /* 0x002fca0000000000 */
[----:B------:R-:W0:Y:S07]  /*0360*/  SHFL.DOWN P0, R5, R4, 0x8, 0x1f ;  /* 0x09001f0004057f89 */ /* 0x000e2e0000000000 */
[----:B------:R-:W1:Y:S01]  /*0370*/  @!P1 S2R R9, SR_CgaCtaId ;  /* 0x0000000000099919 */ /* 0x000e620000008800 */
[----:B0-----:R-:W-:-:S05]  /*0380*/  @P0 FADD R5, R4, R5 ;  /* 0x0000000504050221 */ /* 0x001fca0000000000 */
[----:B------:R-:W0:Y:S01]  /*0390*/  SHFL.DOWN P0, R10, R5, 0x10, 0x1f ;  /* 0x0a001f00050a7f89 */ /* 0x000e220000000000 */
[----:B------:R-:W-:Y:S02]  /*03a0*/  @!P1 MOV R8, 0x400 ;  /* 0x0000040000089802 */ /* 0x000fe40000000f00 */
[----:B------:R-:W-:Y:S02]  /*03b0*/  @!P1 SHF.R.U32.HI R3, RZ, 0x3, R0 ;  /* 0x00000003ff039819 */ /* 0x000fe40000011600 */
[----:B-1----:R-:W-:Y:S02]  /*03c0*/  @!P1 LEA R8, R9, R8, 0x18 ;  /* 0x0000000809089211 */ /* 0x002fe400078ec0ff */
[----:B------:R-:W-:-:S04]  /*03d0*/  @!P1 LOP3.LUT R3, R3, 0x7c, RZ, 0xc0, !PT ;  /* 0x0000007c03039812 */ /* 0x000fc800078ec0ff */
[----:B------:R-:W-:Y:S01]  /*03e0*/  @!P1 IADD3 R3, PT, PT, R3, R8, RZ ;  /* 0x0000000803039210 */ /* 0x000fe20007ffe0ff */
[----:B0-----:R-:W-:-:S05]  /*03f0*/  @P0 FADD R10, R5, R10 ;  /* 0x0000000a050a0221 */ /* 0x001fca0000000000 */
[----:B------:R0:W-:Y:S01]  /*0400*/  @!P1 STS [R3+0x8], R10 ;  /* 0x0000080a03009388 */ /* 0x0001e20000000800 */
[----:B------:R-:W-:Y:S01]  /*0410*/  BAR.SYNC.DEFER_BLOCKING 0x0 ;  /* 0x0000000000007b1d */ /* 0x000fe20000010000 */
[----:B------:R-:W-:-:S13]  /*0420*/  ISETP.NE.AND P2, PT, R0, RZ, PT ;  /* 0x000000ff0000720c */ /* 0x000fda0003f45270 */
[----:B0-----:R-:W-:Y:S05]  /*0430*/  @P2 EXIT ;  /* 0x000000000000294d */ /* 0x001fea0003800000 */
[----:B------:R-:W0:Y:S01]  /*0440*/  S2UR UR5, SR_CgaCtaId ;  /* 0x00000000000579c3 */ /* 0x000e220000008800 */
[----:B------:R-:W-:Y:S01]  /*0450*/  UMOV UR4, 0x400 ;  /* 0x0000040000047882 */ /* 0x000fe20000000000 */
[----:B------:R-:W-:Y:S01]  /*0460*/  I2FP.F32.S32 R3, UR8 ;  /* 0x0000000800037c45 */ /* 0x000fe20008201400 */
[----:B------:R-:W-:Y:S01]  /*0470*/  BSSY.RECONVERGENT B0, `(.L_x_29) ;  /* 0x0000017000007945 */ /* 0x000fe20003800200 */
[----:B0-----:R-:W-:-:S09]  /*0480*/  ULEA UR4, UR5, UR4, 0x18 ;  /* 0x0000000405047291 */ /* 0x001fd2000f8ec0ff */
[----:B------:R-:W0:Y:S04]  /*0490*/  LDS R11, [UR4+0xc] ;  /* 0x00000c04ff0b7984 */ /* 0x000e280008000800 */
[----:B------:R-:W1:Y:S04]  /*04a0*/  LDS.128 R4, [UR4+0x10] ;  /* 0x00001004ff047984 */ /* 0x000e680008000c00 */
[----:B------:R-:W2:Y:S01]  /*04b0*/  LDS.64 R8, [UR4+0x20] ;  /* 0x00002004ff087984 */ /* 0x000ea20008000a00 */
[----:B0-----:R-:W-:Y:S02]  /*04c0*/  FADD R11, R10, R11 ;  /* 0x0000000b0a0b7221 */ /* 0x001fe40000000000 */
[----:B------:R-:W0:Y:S02]  /*04d0*/  MUFU.RCP R10, R3 ;  /* 0x00000003000a7308 */ /* 0x000e240000001000 */
[----:B-1----:R-:W-:-:S04]  /*04e0*/  FADD R4, R11, R4 ;  /* 0x000000040b047221 */ /* 0x002fc80000000000 */
[----:B------:R-:W-:-:S04]  /*04f0*/  FADD R5, R4, R5 ;  /* 0x0000000504057221 */ /* 0x000fc80000000000 */
[----:B------:R-:W-:-:S04]  /*0500*/  FADD R6, R5, R6 ;  /* 0x0000000605067221 */ /* 0x000fc80000000000 */
[----:B------:R-:W-:Y:S01]  /*0510*/  FADD R7, R6, R7 ;  /* 0x0000000706077221 */ /* 0x000fe20000000000 */
[----:B0-----:R-:W-:-:S03]  /*0520*/  FFMA R5, -R3, R10, 1 ;  /* 0x3f80000003057423 */ /* 0x001fc6000000010a */
[----:B--2---:R-:W-:Y:S01]  /*0530*/  FADD R0, R7, R8 ;  /* 0x0000000807007221 */ /* 0x004fe20000000000 */
        /* <DEDUP_REMOVED lines=8> */
[----:B------:R-:W-:Y:S05]  /*05c0*/  CALL.REL.NOINC `($__internal_2_$__cuda_sm3x_div_rn_noftz_f32_slowpath) ;  /* 0x0000000000187944 */ /* 0x000fea0003c00000 */
[----:B------:R-:W-:-:S07]  /*05d0*/  IMAD.MOV.U32 R7, RZ, RZ, R0 ;  /* 0x000000ffff077224 */ /* 0x000fce00078e0000 */
.L_x_30:
[----:B------:R-:W-:Y:S05]  /*05e0*/  BSYNC.RECONVERGENT B0 ;  /* 0x0000000000007941 */ /* 0x000fea0003800200 */
.L_x_29:
[----:B------:R-:W0:Y:S02]  /*05f0*/  LDC.64 R4, c[0x0][0x388] ;  /* 0x0000e200ff047b82 */ /* 0x000e240000000a00 */
[----:B0-----:R-:W-:-:S05]  /*0600*/  IMAD.WIDE.U32 R2, R2, 0x4, R4 ;  /* 0x0000000402027825 */ /* 0x001fca00078e0004 */
[----:B------:R-:W-:Y:S01]  /*0610*/  STG.E desc[UR6][R2.64], R7 ;  /* 0x0000000702007986 */ /* 0x000fe2000c101906 */
[----:B------:R-:W-:Y:S05]  /*0620*/  EXIT ;  /* 0x000000000000794d */ /* 0x000fea0003800000 */
        .weak           $__internal_2_$__cuda_sm3x_div_rn_noftz_f32_slowpath
        .type           $__internal_2_$__cuda_sm3x_div_rn_noftz_f32_slowpath,@function
        .size           $__internal_2_$__cuda_sm3x_div_rn_noftz_f32_slowpath,(.L_x_88 - $__internal_2_$__cuda_sm3x_div_rn_noftz_f32_slowpath)
$__internal_2_$__cuda_sm3x_div_rn_noftz_f32_slowpath:
[--C-:B------:R-:W-:Y:S01]  /*0630*/  SHF.R.U32.HI R6, RZ, 0x17, R3.reuse ;  /* 0x00000017ff067819 */ /* 0x100fe20000011603 */
[----:B------:R-:W-:Y:S01]  /*0640*/  BSSY.RECONVERGENT B1, `(.L_x_31) ;  /* 0x0000064000017945 */ /* 0x000fe20003800200 */
[--C-:B------:R-:W-:Y:S01]  /*0650*/  SHF.R.U32.HI R5, RZ, 0x17, R0.reuse ;  /* 0x00000017ff057819 */ /* 0x100fe20000011600 */
[----:B------:R-:W-:Y:S01]  /*0660*/  IMAD.MOV.U32 R8, RZ, RZ, R3 ;  /* 0x000000ffff087224 */ /* 0x000fe200078e0003 */
[----:B------:R-:W-:Y:S02]  /*0670*/  LOP3.LUT R6, R6, 0xff, RZ, 0xc0, !PT ;  /* 0x000000ff06067812 */ /* 0x000fe400078ec0ff */
[----:B------:R-:W-:Y:S01]  /*0680*/  LOP3.LUT R10, R5, 0xff, RZ, 0xc0, !PT ;  /* 0x000000ff050a7812 */ /* 0x000fe200078ec0ff */
[----:B------:R-:W-:Y:S02]  /*0690*/  IMAD.MOV.U32 R5, RZ, RZ, R0 ;  /* 0x000000ffff057224 */ /* 0x000fe400078e0000 */
        /* <DEDUP_REMOVED lines=24> */
[----:B------:R-:W-:Y:S01]  /*0820*/  @P0 MOV R7, RZ ;  /* 0x000000ff00070202 */ /* 0x000fe20000000f00 */
[----:B------:R-:W-:Y:S02]  /*0830*/  @!P0 IMAD.MOV.U32 R7, RZ, RZ, -0x40 ;  /* 0xffffffc0ff078424 */ /* 0x000fe400078e00ff */
[----:B------:R-:W-:Y:S01]  /*0840*/  @!P0 FFMA R5, R0, 1.84467440737095516160e+19, RZ ;  /* 0x5f80000000058823 */ /* 0x000fe200000000ff */
[----:B------:R-:W-:Y:S01]  /*0850*/  @!P1 FFMA R8, R3, 1.84467440737095516160e+19, RZ ;  /* 0x5f80000003089823 */ /* 0x000fe200000000ff */
[----:B------:R-:W-:-:S07]  /*0860*/  @!P1 VIADD R7, R7, 0x40 ;  /* 0x0000004007079836 */ /* 0x000fce0000000000 */
.L_x_32:
        /* <DEDUP_REMOVED lines=47> */
[----:B------:R-:W-:-:S05]  /*0b60*/  LOP3.LUT R3, R3, R6, RZ, 0xc0, !PT ;  /* 0x0000000603037212 */ /* 0x000fca00078ec0ff */
[----:B------:R-:W-:-:S05]  /*0b70*/  IMAD.IADD R3, R8, 0x1, R3 ;  /* 0x0000000108037824 */ /* 0x000fca00078e0203 */
[----:B------:R-:W-:Y:S01]  /*0b80*/  LOP3.LUT R0, R3, R0, RZ, 0xfc, !PT ;  /* 0x0000000003007212 */ /* 0x000fe200078efcff */
[----:B------:R-:W-:Y:S06]  /*0b90*/  BRA `(.L_x_40) ;  /* 0x0000000000107947 */ /* 0x000fec0003800000 */
.L_x_39:
[----:B------:R-:W-:-:S04]  /*0ba0*/  LOP3.LUT R0, R0, 0x80000000, RZ, 0xc0, !PT ;  /* 0x8000000000007812 */ /* 0x000fc800078ec0ff */
[----:B------:R-:W-:Y:S01]  /*0bb0*/  LOP3.LUT R0, R0, 0x7f800000, RZ, 0xfc, !PT ;  /* 0x7f80000000007812 */ /* 0x000fe200078efcff */
[----:B------:R-:W-:Y:S06]  /*0bc0*/  BRA `(.L_x_40) ;  /* 0x0000000000047947 */ /* 0x000fec0003800000 */
.L_x_38:
[----:B------:R-:W-:-:S07]  /*0bd0*/  IMAD R0, R6, 0x800000, R0 ;  /* 0x0080000006007824 */ /* 0x000fce00078e0200 */
.L_x_40:
[----:B------:R-:W-:Y:S05]  /*0be0*/  BSYNC.RECONVERGENT B2 ;  /* 0x0000000000027941 */ /* 0x000fea0003800200 */
.L_x_37:
[----:B------:R-:W-:Y:S05]  /*0bf0*/  BRA `(.L_x_41) ;  /* 0x0000000000207947 */ /* 0x000fea0003800000 */
.L_x_36:
[----:B------:R-:W-:-:S04]  /*0c00*/  LOP3.LUT R0, R8, 0x80000000, R5, 0x48, !PT ;  /* 0x8000000008007812 */ /* 0x000fc800078e4805 */
[----:B------:R-:W-:Y:S01]  /*0c10*/  LOP3.LUT R0, R0, 0x7f800000, RZ, 0xfc, !PT ;  /* 0x7f80000000007812 */ /* 0x000fe200078efcff */
[----:B------:R-:W-:Y:S06]  /*0c20*/  BRA `(.L_x_41) ;  /* 0x0000000000147947 */ /* 0x000fec0003800000 */
.L_x_35:
[----:B------:R-:W-:Y:S01]  /*0c30*/  LOP3.LUT R0, R8, 0x80000000, R5, 0x48, !PT ;  /* 0x8000000008007812 */ /* 0x000fe200078e4805 */
[----:B------:R-:W-:Y:S06]  /*0c40*/  BRA `(.L_x_41) ;  /* 0x00000000000c7947 */ /* 0x000fec0003800000 */
.L_x_34:
[----:B------:R-:W0:Y:S01]  /*0c50*/  MUFU.RSQ R0, -QNAN ;  /* 0xffc0000000007908 */ /* 0x000e220000001400 */
[----:B------:R-:W-:Y:S05]  /*0c60*/  BRA `(.L_x_41) ;  /* 0x0000000000047947 */ /* 0x000fea0003800000 */
.L_x_33:
[----:B------:R-:W-:-:S07]  /*0c70*/  FADD.FTZ R0, R0, R3 ;  /* 0x0000000300007221 */ /* 0x000fce0000010000 */
.L_x_41:
[----:B------:R-:W-:Y:S05]  /*0c80*/  BSYNC.RECONVERGENT B1 ;  /* 0x0000000000017941 */ /* 0x000fea0003800200 */
.L_x_31:
[----:B------:R-:W-:-:S04]  /*0c90*/  IMAD.MOV.U32 R5, RZ, RZ, 0x0 ;  /* 0x00000000ff057424 */ /* 0x000fc800078e00ff */
[----:B0-----:R-:W-:Y:S05]  /*0ca0*/  RET.REL.NODEC R4 `(_Z19reduce_mean_256_cubPfS_i) ;  /* 0xfffffff004d47950 */ /* 0x001fea0003c3ffff */
.L_x_42:
        /* <DEDUP_REMOVED lines=13> */
.L_x_88:


//--------------------- .text._Z19reduce_mean_128_cubPfS_i --------------------------
	.section	.text._Z19reduce_mean_128_cubPfS_i,"ax",@progbits
	.align	128
        .global         _Z19reduce_mean_128_cubPfS_i
        .type           _Z19reduce_mean_128_cubPfS_i,@function
        .size           _Z19reduce_mean_128_cubPfS_i,(.L_x_89 - _Z19reduce_mean_128_cubPfS_i)
        .other          _Z19reduce_mean_128_cubPfS_i,@"STO_CUDA_ENTRY STV_DEFAULT"
_Z19reduce_mean_128_cubPfS_i:
.text._Z19reduce_mean_128_cubPfS_i:
[----:B------:R-:W-:Y:S01]  /*0000*/  LDC R1, c[0x0][0x37c] ;  /* 0x0000df00ff017b82 */ /* 0x000fe20000000800 */
[----:B------:R-:W0:Y:S01]  /*0010*/  S2R R0, SR_TID.X ;  /* 0x0000000000007919 */ /* 0x000e220000002100 */
[----:B------:R-:W0:Y:S01]  /*0020*/  LDCU UR8, c[0x0][0x390] ;  /* 0x00007200ff0877ac */ /* 0x000e220008000800 */
[----:B------:R-:W1:Y:S01]  /*0030*/  S2R R2, SR_CTAID.X ;  /* 0x0000000000027919 */ /* 0x000e620000002500 */
[----:B------:R-:W2:Y:S01]  /*0040*/  LDCU.64 UR4, c[0x0][0x380] ;  /* 0x00007000ff0477ac */ /* 0x000ea20008000a00 */
[----:B------:R-:W3:Y:S01]  /*0050*/  LDCU.64 UR6, c[0x0][0x358] ;  /* 0x00006b00ff0677ac */ /* 0x000ee20008000a00 */
[C---:B0-----:R-:W-:Y:S01]  /*0060*/  ISETP.GE.AND P2, PT, R0.reuse, UR8, PT ;  /* 0x0000000800007c0c */ /* 0x041fe2000bf46270 */
[----:B------:R-:W-:Y:S02]  /*0070*/  VIADD R4, R0, 0x80 ;  /* 0x0000008000047836 */ /* 0x000fe40000000000 */
[----:B-1----:R-:W-:-:S03]  /*0080*/  IMAD R3, R2, UR8, RZ ;  /* 0x0000000802037c24 */ /* 0x002fc6000f8e02ff */
[----:B------:R-:W-:-:S07]  /*0090*/  ISETP.GE.AND P1, PT, R4, UR8, PT ;  /* 0x0000000804007c0c */ /* 0x000fce000bf26270 */
[----:B------:R-:W0:Y:S01]  /*00a0*/  @!P2 LDC.64 R6, c[0x0][0x380] ;  /* 0x0000e000ff06ab82 */ /* 0x000e220000000a00 */
[C---:B------:R-:W-:Y:S01]  /*00b0*/  @!P2 IMAD.IADD R5, R3.reuse, 0x1, R0 ;  /* 0x000000010305a824 */ /* 0x040fe200078e0200 */
[----:B------:R-:W-:-:S05]  /*00c0*/  IADD3 R3, P0, PT, R3, R0, RZ ;  /* 0x0000000003037210 */ /* 0x000fca0007f1e0ff */
[----:B------:R-:W-:Y:S01]  /*00d0*/  IMAD.X R8, RZ, RZ, RZ, P0 ;  /* 0x000000ffff087224 */ /* 0x000fe200000e06ff */
[----:B--2---:R-:W-:Y:S01]  /*00e0*/  LEA R4, P0, R3, UR4, 0x2 ;  /* 0x0000000403047c11 */ /* 0x004fe2000f8010ff */
[----:B0-----:R-:W-:-:S03]  /*00f0*/  @!P2 IMAD.WIDE.U32 R6, R5, 0x4, R6 ;  /* 0x000000040506a825 */ /* 0x001fc600078e0006 */
[----:B------:R-:W-:-:S03]  /*0100*/  LEA.HI.X R5, R3, UR5, R8, 0x2, P0 ;  /* 0x0000000503057c11 */ /* 0x000fc600080f1408 */
[----:B---3--:R0:W2:Y:S04]  /*0110*/  @!P2 LDG.E R6, desc[UR6][R6.64] ;  /* 0x000000060606a981 */ /* 0x0080a8000c1e1900 */
[----:B------:R-:W3:Y:S01]  /*0120*/  @!P1 LDG.E R8, desc[UR6][R4.64+0x200] ;  /* 0x0002000604089981 */ /* 0x000ee2000c1e1900 */
[C---:B------:R-:W-:Y:S02]  /*0130*/  VIADD R3, R0.reuse, 0x100 ;  /* 0x0000010000037836 */ /* 0x040fe40000000000 */
[----:B------:R-:W-:-:S03]  /*0140*/  VIADD R9, R0, 0x180 ;  /* 0x0000018000097836 */ /* 0x000fc60000000000 */
[----:B------:R-:W-:Y:S01]  /*0150*/  ISETP.GE.AND P0, PT, R3, UR8, PT ;  /* 0x0000000803007c0c */ /* 0x000fe2000bf06270 */
[C---:B------:R-:W-:Y:S01]  /*0160*/  VIADD R3, R0.reuse, 0x200 ;  /* 0x0000020000037836 */ /* 0x040fe20000000000 */
[----:B------:R-:W-:Y:S01]  /*0170*/  ISETP.GE.AND P4, PT, R9, UR8, PT ;  /* 0x0000000809007c0c */ /* 0x000fe2000bf86270 */
[C---:B------:R-:W-:Y:S02]  /*0180*/  VIADD R9, R0.reuse, 0x280 ;  /* 0x0000028000097836 */ /* 0x040fe40000000000 */
[C---:B0-----:R-:W-:Y:S01]  /*0190*/  VIADD R7, R0.reuse, 0x300 ;  /* 0x0000030000077836 */ /* 0x041fe20000000000 */
[----:B------:R-:W-:Y:S01]  /*01a0*/  ISETP.GE.AND P6, PT, R3, UR8, PT ;  /* 0x0000000803007c0c */ /* 0x000fe2000bfc6270 */
[----:B------:R-:W-:Y:S01]  /*01b0*/  HFMA2 R3, -RZ, RZ, 0, 0 ;  /* 0x00000000ff037431 */ /* 0x000fe200000001ff */
[----:B------:R-:W-:Y:S01]  /*01c0*/  ISETP.GE.AND P5, PT, R9, UR8, PT ;  /* 0x0000000809007c0c */ /* 0x000fe2000bfa6270 */
[----:B------:R-:W-:Y:S01]  /*01d0*/  VIADD R9, R0, 0x380 ;  /* 0x0000038000097836 */ /* 0x000fe20000000000 */
[----:B------:R-:W-:-:S03]  /*01e0*/  ISETP.GE.AND P3, PT, R7, UR8, PT ;  /* 0x0000000807007c0c */ /* 0x000fc6000bf66270 */
[----:B------:R-:W4:Y:S04]  /*01f0*/  @!P0 LDG.E R10, desc[UR6][R4.64+0x400] ;  /* 0x00040006040a8981 */ /* 0x000f28000c1e1900 */
[----:B------:R-:W5:Y:S01]  /*0200*/  @!P4 LDG.E R12, desc[UR6][R4.64+0x600] ;  /* 0x00060006040cc981 */ /* 0x000f62000c1e1900 */
[----:B------:R-:W-:-:S05]  /*0210*/  LOP3.LUT R7, R0, 0x400, RZ, 0xfc, !PT ;  /* 0x0000040000077812 */ /* 0x000fca00078efcff */
[----:B------:R-:W5:Y:S01]  /*0220*/  @!P3 LDG.E R14, desc[UR6][R4.64+0xc00] ;  /* 0x000c0006040eb981 */ /* 0x000f62000c1e1900 */
[----:B--2---:R-:W-:Y:S01]  /*0230*/  @!P2 FADD R3, RZ, R6 ;  /* 0x00000006ff03a221 */ /* 0x004fe20000000000 */
[----:B------:R-:W-:Y:S02]  /*0240*/  ISETP.GE.AND P2, PT, R9, UR8, PT ;  /* 0x0000000809007c0c */ /* 0x000fe4000bf46270 */
[----:B------:R-:W2:Y:S01]  /*0250*/  @!P6 LDG.E R6, desc[UR6][R4.64+0x800] ;  /* 0x000800060406e981 */ /* 0x000ea2000c1e1900 */
[----:B---3--:R-:W-:Y:S01]  /*0260*/  @!P1 FADD R3, R3, R8 ;  /* 0x0000000803039221 */ /* 0x008fe20000000000 */
[----:B------:R-:W-:Y:S02]  /*0270*/  ISETP.GE.AND P1, PT, R7, UR8, PT ;  /* 0x0000000807007c0c */ /* 0x000fe4000bf26270 */
[----:B------:R-:W3:Y:S07]  /*0280*/  @!P5 LDG.E R8, desc[UR6][R4.64+0xa00] ;  /* 0x000a00060408d981 */ /* 0x000eee000c1e1900 */
[----:B------:R-:W3:Y:S04]  /*0290*/  @!P2 LDG.E R16, desc[UR6][R4.64+0xe00] ;  /* 0x000e00060410a981 */ /* 0x000ee8000c1e1900 */
[----:B------:R-:W3:Y:S01]  /*02a0*/  @!P1 LDG.E R18, desc[UR6][R4.64+0x1000] ;  /* 0x0010000604129981 */ /* 0x000ee2000c1e1900 */
[----:B------:R-:W-:-:S02]  /*02b0*/  VIADD R7, R0, 0x480 ;  /* 0x0000048000077836 */ /* 0x000fc40000000000 */
[C---:B------:R-:W-:Y:S02]  /*02c0*/  VIADD R9, R0.reuse, 0x500 ;  /* 0x0000050000097836 */ /* 0x040fe40000000000 */
[----:B----4-:R-:W-:Y:S01]  /*02d0*/  @!P0 FADD R3, R3, R10 ;  /* 0x0000000a03038221 */ /* 0x010fe20000000000 */
[----:B------:R-:W-:Y:S01]  /*02e0*/  ISETP.GE.AND P0, PT, R7, UR8, PT ;  /* 0x0000000807007c0c */ /* 0x000fe2000bf06270 */
[----:B------:R-:W-:Y:S02]  /*02f0*/  VIADD R7, R0, 0x580 ;  /* 0x0000058000077836 */ /* 0x000fe40000000000 */
[----:B-----5:R-:W-:Y:S01]  /*0300*/  @!P4 FADD R3, R3, R12 ;  /* 0x0000000c0303c221 */ /* 0x020fe20000000000 */
[----:B------:R-:W-:-:S03]  /*0310*/  ISETP.GE.AND P4, PT, R9, UR8, PT ;  /* 0x0000000809007c0c */ /* 0x000fc6000bf86270 */
[----:B--2---:R-:W-:Y:S01]  /*0320*/  @!P6 FADD R3, R3, R6 ;  /* 0x000000060303e221 */ /* 0x004fe20000000000 */
[C---:B------:R-:W-:Y:S01]  /*0330*/  VIADD R6, R0.reuse, 0x600 ;  /* 0x0000060000067836 */ /* 0x040fe20000000000 */
[----:B------:R-:W-:Y:S02]  /*0340*/  ISETP.GE.AND P6, PT, R7, UR8, PT ;  /* 0x0000000807007c0c */ /* 0x000fe4000bfc6270 */
[----:B---3--:R-:W-:Y:S01]  /*0350*/  @!P5 FADD R3, R3, R8 ;  /* 0x000000080303d221 */ /* 0x008fe20000000000 */
[C---:B------:R-:W-:Y:S01]  /*0360*/  IADD3 R8, PT, PT, R0.reuse, 0x680, RZ ;  /* 0x0000068000087810 */ /* 0x040fe20007ffe0ff */
[----:B------:R-:W-:Y:S01]  /*0370*/  VIADD R7, R0, 0x700 ;  /* 0x0000070000077836 */ /* 0x000fe20000000000 */
[----:B------:R-:W-:Y:S01]  /*0380*/  ISETP.GE.AND P5, PT, R6, UR8, PT ;  /* 0x0000000806007c0c */ /* 0x000fe2000bfa6270 */
[----:B------:R-:W-:Y:S01]  /*0390*/  @!P3 FADD R3, R3, R14 ;  /* 0x0000000e0303b221 */ /* 0x000fe20000000000 */
[----:B------:R-:W2:Y:S01]  /*03a0*/  @!P0 LDG.E R6, desc[UR6][R4.64+0x1200] ;  /* 0x0012000604068981 */ /* 0x000ea2000c1e1900 */
[----:B------:R-:W-:-:S02]  /*03b0*/  ISETP.GE.AND P3, PT, R8, UR8, PT ;  /* 0x0000000808007c0c */ /* 0x000fc4000bf66270 */
[----:B------:R-:W-:Y:S01]  /*03c0*/  @!P2 FADD R3, R3, R16 ;  /* 0x000000100303a221 */ /* 0x000fe20000000000 */
[----:B------:R-:W3:Y:S01]  /*03d0*/  @!P4 LDG.E R8, desc[UR6][R4.64+0x1400] ;  /* 0x001400060408c981 */ /* 0x000ee2000c1e1900 */
[----:B------:R-:W-:Y:S01]  /*03e0*/  ISETP.GE.AND P2, PT, R7, UR8, PT ;  /* 0x0000000807007c0c */ /* 0x000fe2000bf46270 */
[----:B------:R-:W-:Y:S02]  /*03f0*/  VIADD R7, R0, 0x780 ;  /* 0x0000078000077836 */ /* 0x000fe40000000000 */
[----:B------:R-:W4:Y:S01]  /*0400*/  @!P6 LDG.E R10, desc[UR6][R4.64+0x1600] ;  /* 0x00160006040ae981 */ /* 0x000f22000c1e1900 */
[----:B------:R-:W-:Y:S02]  /*0410*/  @!P1 FADD R3, R3, R18 ;  /* 0x0000001203039221 */ /* 0x000fe40000000000 */
[----:B------:R-:W-:Y:S01]  /*0420*/  ISETP.GE.AND P1, PT, R7, UR8, PT ;  /* 0x0000000807007c0c */ /* 0x000fe2000bf26270 */
[----:B------:R-:W5:Y:S04]  /*0430*/  @!P5 LDG.E R12, desc[UR6][R4.64+0x1800] ;  /* 0x00180006040cd981 */ /* 0x000f68000c1e1900 */
[----:B------:R-:W5:Y:S04]  /*0440*/  @!P3 LDG.E R14, desc[UR6][R4.64+0x1a00] ;  /* 0x001a0006040eb981 */ /* 0x000f68000c1e1900 */
[----:B------:R-:W5:Y:S04]  /*0450*/  @!P2 LDG.E R16, desc[UR6][R4.64+0x1c00] ;  /* 0x001c00060410a981 */ /* 0x000f68000c1e1900 */
[----:B------:R-:W5:Y:S01]  /*0460*/  @!P1 LDG.E R18, desc[UR6][R4.64+0x1e00] ;  /* 0x001e000604129981 */ /* 0x000f62000c1e1900 */
[----:B--2---:R-:W-:-:S04]  /*0470*/  @!P0 FADD R3, R3, R6 ;  /* 0x0000000603038221 */ /* 0x004fc80000000000 */
[----:B---3--:R-:W-:-:S04]  /*0480*/  @!P4 FADD R3, R3, R8 ;  /* 0x000000080303c221 */ /* 0x008fc80000000000 */
[----:B----4-:R-:W-:-:S04]  /*0490*/  @!P6 FADD R3, R3, R10 ;  /* 0x0000000a0303e221 */ /* 0x010fc80000000000 */
[----:B-----5:R-:W-:-:S04]  /*04a0*/  @!P5 FADD R3, R3, R12 ;  /* 0x0000000c0303d221 */ /* 0x020fc80000000000 */
[----:B------:R-:W-:-:S04]  /*04b0*/  @!P3 FADD R3, R3, R14 ;  /* 0x0000000e0303b221 */ /* 0x000fc80000000000 */
[----:B------:R-:W-:-:S04]  /*04c0*/  @!P2 FADD R3, R3, R16 ;  /* 0x000000100303a221 */ /* 0x000fc80000000000 */
[----:B------:R-:W-:-:S05]  /*04d0*/  @!P1 FADD R3, R3, R18 ;  /* 0x0000001203039221 */ /* 0x000fca0000000000 */
[----:B------:R-:W0:Y:S02]  /*04e0*/  SHFL.DOWN P0, R6, R3, 0x1, 0x1f ;  /* 0x08201f0003067f89 */ /* 0x000e240000000000 */
[----:B0-----:R-:W-:-:S05]  /*04f0*/  @P0 FADD R6, R6, R3 ;  /* 0x0000000306060221 */ /* 0x001fca0000000000 */
[----:B------:R-:W0:Y:S01]  /*0500*/  SHFL.DOWN P0, R7, R6, 0x2, 0x1f ;  /* 0x08401f0006077f89 */ /* 0x000e220000000000 */
[----:B------:R-:W1:Y:S01]  /*0510*/  S2R R8, SR_LANEID ;  /* 0x0000000000087919 */ /* 0x000e620000000000 */
[----:B0-----:R-:W-:-:S05]  /*0520*/  @P0 FADD R7, R6, R7 ;  /* 0x0000000706070221 */ /* 0x001fca0000000000 */
[----:B------:R-:W0:Y:S01]  /*0530*/  SHFL.DOWN P0, R4, R7, 0x4, 0x1f ;  /* 0x08801f0007047f89 */ /* 0x000e220000000000 */
[----:B-1----:R-:W-:Y:S01]  /*0540*/  ISETP.NE.AND P1, PT, R8, RZ, PT ;  /* 0x000000ff0800720c */ /* 0x002fe20003f25270 */
[----:B0-----:R-:W-:-:S05]  /*0550*/  @P0 FADD R4, R7, R4 ;  /* 0x0000000407040221 */ /* 0x001fca0000000000 */
[----:B------:R-:W0:Y:S07]  /*0560*/  SHFL.DOWN P0, R5, R4, 0x8, 0x1f ;  /* 0x09001f0004057f89 */ /* 0x000e2e0000000000 */
[----:B------:R-:W1:Y:S01]  /*0570*/  @!P1 S2R R9, SR_CgaCtaId ;  /* 0x0000000000099919 */ /* 0x000e620000008800 */
[----:B0-----:R-:W-:-:S05]  /*0580*/  @P0 FADD R5, R4, R5 ;  /* 0x0000000504050221 */ /* 0x001fca0000000000 */
[----:B------:R-:W0:Y:S01]  /*0590*/  SHFL.DOWN P0, R3, R5, 0x10, 0x1f ;  /* 0x0a001f0005037f89 */ /* 0x000e220000000000 */
[----:B------:R-:W-:Y:S02]  /*05a0*/  @!P1 MOV R8, 0x400 ;  /* 0x0000040000089802 */ /* 0x000fe40000000f00 */
[----:B------:R-:W-:Y:S02]  /*05b0*/  @!P1 SHF.R.U32.HI R6, RZ, 0x3, R0 ;  /* 0x00000003ff069819 */ /* 0x000fe40000011600 */
[----:B-1----:R-:W-:Y:S02]  /*05c0*/  @!P1 LEA R9, R9, R8, 0x18 ;  /* 0x0000000809099211 */ /* 0x002fe400078ec0ff */
[----:B------:R-:W-:-:S05]  /*05d0*/  @!P1 LOP3.LUT R6, R6, 0x7c, RZ, 0xc0, !PT ;  /* 0x0000007c06069812 */ /* 0x000fca00078ec0ff */
[----:B------:R-:W-:Y:S02]  /*05e0*/  @!P1 IMAD.IADD R6, R6, 0x1, R9 ;  /* 0x0000000106069824 */ /* 0x000fe400078e0209 */
        /* <DEDUP_REMOVED lines=8> */
[----:B------:R-:W-:Y:S03]  /*0670*/  BSSY.RECONVERGENT B0, `(.L_x_43) ;  /* 0x0000012000007945 */ /* 0x000fe60003800200 */
[----:B------:R-:W1:Y:S01]  /*0680*/  MUFU.RCP R6, R9 ;  /* 0x0000000900067308 */ /* 0x000e620000001000 */
[----:B0-----:R-:W-:-:S09]  /*0690*/  ULEA UR4, UR5, UR4, 0x18 ;  /* 0x0000000405047291 */ /* 0x001fd2000f8ec0ff */
[----:B------:R-:W0:Y:S04]  /*06a0*/  LDS.64 R4, [UR4+0x8] ;  /* 0x00000804ff047984 */ /* 0x000e280008000a00 */
[----:B------:R-:W2:Y:S01]  /*06b0*/  LDS R7, [UR4+0x10] ;  /* 0x00001004ff077984 */ /* 0x000ea20008000800 */
[----:B0-----:R-:W-:Y:S01]  /*06c0*/  FADD R4, R3, R4 ;  /* 0x0000000403047221 */ /* 0x001fe20000000000 */
[----:B-1----:R-:W-:-:S03]  /*06d0*/  FFMA R3, -R9, R6, 1 ;  /* 0x3f80000009037423 */ /* 0x002fc60000000106 */
[----:B------:R-:W-:Y:S01]  /*06e0*/  FADD R0, R4, R5 ;  /* 0x0000000504007221 */ /* 0x000fe20000000000 */
[----:B------:R-:W-:-:S03]  /*06f0*/  FFMA R3, R6, R3, R6 ;  /* 0x0000000306037223 */ /* 0x000fc60000000006 */
[----:B--2---:R-:W-:-:S04]  /*0700*/  FADD R0, R0, R7 ;  /* 0x0000000700007221 */ /* 0x004fc80000000000 */
[----:B------:R-:W0:Y:S01]  /*0710*/  FCHK P0, R0, R9 ;  /* 0x0000000900007302 */ /* 0x000e220000000000 */
[----:B------:R-:W-:-:S04]  /*0720*/  FFMA R4, R0, R3, RZ ;  /* 0x0000000300047223 */ /* 0x000fc800000000ff */
[----:B------:R-:W-:-:S04]  /*0730*/  FFMA R5, -R9, R4, R0 ;  /* 0x0000000409057223 */ /* 0x000fc80000000100 */
[----:B------:R-:W-:Y:S01]  /*0740*/  FFMA R7, R3, R5, R4 ;  /* 0x0000000503077223 */ /* 0x000fe20000000004 */
[----:B0-----:R-:W-:Y:S06]  /*0750*/  @!P0 BRA `(.L_x_44) ;  /* 0x00000000000c8947 */ /* 0x001fec0003800000 */
[----:B------:R-:W-:-:S07]  /*0760*/  MOV R4, 0x780 ;  /* 0x0000078000047802 */ /* 0x000fce0000000f00 */
[----:B------:R-:W-:Y:S05]  /*0770*/  CALL.REL.NOINC `($__internal_3_$__cuda_sm3x_div_rn_noftz_f32_slowpath) ;  /* 0x0000000000187944 */ /* 0x000fea0003c00000 */
[----:B------:R-:W-:-:S07]  /*0780*/  IMAD.MOV.U32 R7, RZ, RZ, R0 ;  /* 0x000000ffff077224 */ /* 0x000fce00078e0000 */
.L_x_44:
[----:B------:R-:W-:Y:S05]  /*0790*/  BSYNC.RECONVERGENT B0 ;  /* 0x0000000000007941 */ /* 0x000fea0003800200 */
.L_x_43:
[----:B------:R-:W0:Y:S02]  /*07a0*/  LDC.64 R4, c[0x0][0x388] ;  /* 0x0000e200ff047b82 */ /* 0x000e240000000a00 */
[----:B0-----:R-:W-:-:S05]  /*07b0*/  IMAD.WIDE.U32 R2, R2, 0x4, R4 ;  /* 0x0000000402027825 */ /* 0x001fca00078e0004 */
[----:B------:R-:W-:Y:S01]  /*07c0*/  STG.E desc[UR6][R2.64], R7 ;  /* 0x0000000702007986 */ /* 0x000fe2000c101906 */
[----:B------:R-:W-:Y:S05]  /*07d0*/  EXIT ;  /* 0x000000000000794d */ /* 0x000fea0003800000 */
        .weak           $__internal_3_$__cuda_sm3x_div_rn_noftz_f32_slowpath
        .type           $__internal_3_$__cuda_sm3x_div_rn_noftz_f32_slowpath,@function
        .size           $__internal_3_$__cuda_sm3x_div_rn_noftz_f32_slowpath,(.L_x_89 - $__internal_3_$__cuda_sm3x_div_rn_noftz_f32_slowpath)
$__internal_3_$__cuda_sm3x_div_rn_noftz_f32_slowpath:
[----:B------:R-:W-:Y:S01]  /*07e0*/  SHF.R.U32.HI R5, RZ, 0x17, R9 ;  /* 0x00000017ff057819 */ /* 0x000fe20000011609 */
[----:B------:R-:W-:Y:S01]  /*07f0*/  BSSY.RECONVERGENT B1, `(.L_x_45) ;  /* 0x0000064000017945 */ /* 0x000fe20003800200 */
[--C-:B------:R-:W-:Y:S01]  /*0800*/  SHF.R.U32.HI R3, RZ, 0x17, R0.reuse ;  /* 0x00000017ff037819 */ /* 0x100fe20000011600 */
[----:B------:R-:W-:Y:S01]  /*0810*/  IMAD.MOV.U32 R6, RZ, RZ, R0 ;  /* 0x000000ffff067224 */ /* 0x000fe200078e0000 */
[----:B------:R-:W-:Y:S02]  /*0820*/  LOP3.LUT R5, R5, 0xff, RZ, 0xc0, !PT ;  /* 0x000000ff05057812 */ /* 0x000fe400078ec0ff */
[----:B------:R-:W-:-:S03]  /*0830*/  LOP3.LUT R10, R3, 0xff, RZ, 0xc0, !PT ;  /* 0x000000ff030a7812 */ /* 0x000fc600078ec0ff */
[----:B------:R-:W-:Y:S01]  /*0840*/  VIADD R8, R5, 0xffffffff ;  /* 0xffffffff05087836 */ /* 0x000fe20000000000 */
[----:B------:R-:W-:-:S04]  /*0850*/  IADD3 R11, PT, PT, R10, -0x1, RZ ;  /* 0xffffffff0a0b7810 */ /* 0x000fc80007ffe0ff */
[----:B------:R-:W-:-:S04]  /*0860*/  ISETP.GT.U32.AND P0, PT, R8, 0xfd, PT ;  /* 0x000000fd0800780c */ /* 0x000fc80003f04070 */
[----:B------:R-:W-:-:S13]  /*0870*/  ISETP.GT.U32.OR P0, PT, R11, 0xfd, P0 ;  /* 0x000000fd0b00780c */ /* 0x000fda0000704470 */
[----:B------:R-:W-:Y:S01]  /*0880*/  @!P0 IMAD.MOV.U32 R7, RZ, RZ, RZ ;  /* 0x000000ffff078224 */ /* 0x000fe200078e00ff */
[----:B------:R-:W-:Y:S06]  /*0890*/  @!P0 BRA `(.L_x_46) ;  /* 0x0000000000608947 */ /* 0x000fec0003800000 */
[----:B------:R-:W-:Y:S01]  /*08a0*/  FSETP.GTU.FTZ.AND P0, PT, |R0|, +INF , PT ;  /* 0x7f8000000000780b */ /* 0x000fe20003f1c200 */
[----:B------:R-:W-:Y:S01]  /*08b0*/  IMAD.MOV.U32 R3, RZ, RZ, R9 ;  /* 0x000000ffff037224 */ /* 0x000fe200078e0009 */
        /* <DEDUP_REMOVED lines=22> */
.L_x_46:
[----:B------:R-:W-:Y:S01]  /*0a20*/  LEA R0, R5, 0xc0800000, 0x17 ;  /* 0xc080000005007811 */ /* 0x000fe200078eb8ff */
[----:B------:R-:W-:Y:S01]  /*0a30*/  VIADD R3, R10, 0xffffff81 ;  /* 0xffffff810a037836 */ /* 0x000fe20000000000 */
[----:B------:R-:W-:Y:S03]  /*0a40*/  BSSY.RECONVERGENT B2, `(.L_x_51) ;  /* 0x0000035000027945 */ /* 0x000fe60003800200 */
[----:B------:R-:W-:Y:S02]  /*0a50*/  IMAD.IADD R9, R9, 0x1, -R0 ;  /* 0x0000000109097824 */ /* 0x000fe400078e0a00 */
[----:B------:R-:W-:Y:S02]  /*0a60*/  IMAD R0, R3, -0x800000, R6 ;  /* 0xff80000003007824 */ /* 0x000fe400078e0206 */
[----:B------:R-:W0:Y:S01]  /*0a70*/  MUFU.RCP R8, R9 ;  /* 0x0000000900087308 */ /* 0x000e220000001000 */
[----:B------:R-:W-:-:S04]  /*0a80*/  FADD.FTZ R11, -R9, -RZ ;  /* 0x800000ff090b7221 */ /* 0x000fc80000010100 */
[----:B0-----:R-:W-:-:S04]  /*0a90*/  FFMA R13, R8, R11, 1 ;  /* 0x3f800000080d7423 */ /* 0x001fc8000000000b */
[----:B------:R-:W-:-:S04]  /*0aa0*/  FFMA R15, R8, R13, R8 ;  /* 0x0000000d080f7223 */ /* 0x000fc80000000008 */
[----:B------:R-:W-:-:S04]  /*0ab0*/  FFMA R6, R0, R15, RZ ;  /* 0x0000000f00067223 */ /* 0x000fc800000000ff */
[----:B------:R-:W-:-:S04]  /*0ac0*/  FFMA R13, R11, R6, R0 ;  /* 0x000000060b0d7223 */ /* 0x000fc80000000000 */
[----:B------:R-:W-:Y:S01]  /*0ad0*/  FFMA R8, R15, R13, R6 ;  /* 0x0000000d0f087223 */ /* 0x000fe20000000006 */
[----:B------:R-:W-:-:S03]  /*0ae0*/  IADD3 R6, PT, PT, R3, 0x7f, -R5 ;  /* 0x0000007f03067810 */ /* 0x000fc60007ffe805 */
[----:B------:R-:W-:Y:S02]  /*0af0*/  FFMA R11, R11, R8, R0 ;  /* 0x000000080b0b7223 */ /* 0x000fe40000000000 */
[----:B------:R-:W-:Y:S02]  /*0b00*/  IMAD.IADD R6, R6, 0x1, R7 ;  /* 0x0000000106067824 */ /* 0x000fe400078e0207 */
[----:B------:R-:W-:-:S05]  /*0b10*/  FFMA R0, R15, R11, R8 ;  /* 0x0000000b0f007223 */ /* 0x000fca0000000008 */
[----:B------:R-:W-:-:S04]  /*0b20*/  SHF.R.U32.HI R3, RZ, 0x17, R0 ;  /* 0x00000017ff037819 */ /* 0x000fc80000011600 */
[----:B------:R-:W-:-:S05]  /*0b30*/  LOP3.LUT R3, R3, 0xff, RZ, 0xc0, !PT ;  /* 0x000000ff03037812 */ /* 0x000fca00078ec0ff */
[----:B------:R-:W-:-:S04]  /*0b40*/  IMAD.IADD R7, R3, 0x1, R6 ;  /* 0x0000000103077824 */ /* 0x000fc800078e0206 */
        /* <DEDUP_REMOVED lines=11> */
[-CC-:B------:R-:W-:Y:S01]  /*0c00*/  FFMA.RM R6, R15, R11.reuse, R8.reuse ;  /* 0x0000000b0f067223 */ /* 0x180fe20000004008 */
[C---:B------:R-:W-:Y:S02]  /*0c10*/  ISETP.NE.AND P2, PT, R7.reuse, RZ, PT ;  /* 0x000000ff0700720c */ /* 0x040fe40003f45270 */
[----:B------:R-:W-:Y:S02]  /*0c20*/  ISETP.NE.AND P1, PT, R7, RZ, PT ;  /* 0x000000ff0700720c */ /* 0x000fe40003f25270 */
[----:B------:R-:W-:Y:S01]  /*0c30*/  LOP3.LUT R5, R3, 0x7fffff, RZ, 0xc0, !PT ;  /* 0x007fffff03057812 */ /* 0x000fe200078ec0ff */
[----:B------:R-:W-:Y:S01]  /*0c40*/  FFMA.RP R3, R15, R11, R8 ;  /* 0x0000000b0f037223 */ /* 0x000fe20000008008 */
[----:B------:R-:W-:Y:S01]  /*0c50*/  IADD3 R8, PT, PT, R7, 0x20, RZ ;  /* 0x0000002007087810 */ /* 0x000fe20007ffe0ff */
        /* <DEDUP_REMOVED lines=15> */
.L_x_53:
[----:B------:R-:W-:-:S04]  /*0d50*/  LOP3.LUT R0, R0, 0x80000000, RZ, 0xc0, !PT ;  /* 0x8000000000007812 */ /* 0x000fc800078ec0ff */
[----:B------:R-:W-:Y:S01]  /*0d60*/  LOP3.LUT R0, R0, 0x7f800000, RZ, 0xfc, !PT ;  /* 0x7f80000000007812 */ /* 0x000fe200078efcff */
[----:B------:R-:W-:Y:S06]  /*0d70*/  BRA `(.L_x_54) ;  /* 0x0000000000047947 */ /* 0x000fec0003800000 */
.L_x_52:
[----:B------:R-:W-:-:S07]  /*0d80*/  IMAD R0, R6, 0x800000, R0 ;  /* 0x0080000006007824 */ /* 0x000fce00078e0200 */
.L_x_54:
[----:B------:R-:W-:Y:S05]  /*0d90*/  BSYNC.RECONVERGENT B2 ;  /* 0x0000000000027941 */ /* 0x000fea0003800200 */
.L_x_51:
[----:B------:R-:W-:Y:S05]  /*0da0*/  BRA `(.L_x_55) ;  /* 0x0000000000207947 */ /* 0x000fea0003800000 */
.L_x_50:
[----:B------:R-:W-:-:S04]  /*0db0*/  LOP3.LUT R0, R9, 0x80000000, R6, 0x48, !PT ;  /* 0x8000000009007812 */ /* 0x000fc800078e4806 */
[----:B------:R-:W-:Y:S01]  /*0dc0*/  LOP3.LUT R0, R0, 0x7f800000, RZ, 0xfc, !PT ;  /* 0x7f80000000007812 */ /* 0x000fe200078efcff */
[----:B------:R-:W-:Y:S06]  /*0dd0*/  BRA `(.L_x_55) ;  /* 0x0000000000147947 */ /* 0x000fec0003800000 */
.L_x_49:
[----:B------:R-:W-:Y:S01]  /*0de0*/  LOP3.LUT R0, R9, 0x80000000, R6, 0x48, !PT ;  /* 0x8000000009007812 */ /* 0x000fe200078e4806 */
[----:B------:R-:W-:Y:S06]  /*0df0*/  BRA `(.L_x_55) ;  /* 0x00000000000c7947 */ /* 0x000fec0003800000 */
.L_x_48:
[----:B------:R-:W0:Y:S01]  /*0e00*/  MUFU.RSQ R0, -QNAN ;  /* 0xffc0000000007908 */ /* 0x000e220000001400 */
[----:B------:R-:W-:Y:S05]  /*0e10*/  BRA `(.L_x_55) ;  /* 0x0000000000047947 */ /* 0x000fea0003800000 */
.L_x_47:
[----:B------:R-:W-:-:S07]  /*0e20*/  FADD.FTZ R0, R0, R3 ;  /* 0x0000000300007221 */ /* 0x000fce0000010000 */
.L_x_55:
[----:B------:R-:W-:Y:S05]  /*0e30*/  BSYNC.RECONVERGENT B1 ;  /* 0x0000000000017941 */ /* 0x000fea0003800200 */
.L_x_45:
[----:B------:R-:W-:-:S04]  /*0e40*/  IMAD.MOV.U32 R5, RZ, RZ, 0x0 ;  /* 0x00000000ff057424 */ /* 0x000fc800078e00ff */
[----:B0-----:R-:W-:Y:S05]  /*0e50*/  RET.REL.NODEC R4 `(_Z19reduce_mean_128_cubPfS_i) ;  /* 0xfffffff004687950 */ /* 0x001fea0003c3ffff */
.L_x_56:
        /* <DEDUP_REMOVED lines=10> */
.L_x_89:


//--------------------- .text._Z18reduce_mean_64_cubPfS_i --------------------------
	.section	.text._Z18reduce_mean_64_cubPfS_i,"ax",@progbits
	.align	128
        .global         _Z18reduce_mean_64_cubPfS_i
        .type           _Z18reduce_mean_64_cubPfS_i,@function
        .size           _Z18reduce_mean_64_cubPfS_i,(.L_x_90 - _Z18reduce_mean_64_cubPfS_i)
        .other          _Z18reduce_mean_64_cubPfS_i,@"STO_CUDA_ENTRY STV_DEFAULT"
_Z18reduce_mean_64_cubPfS_i:
.text._Z18reduce_mean_64_cubPfS_i:
        /* <DEDUP_REMOVED lines=8> */
[C---:B------:R-:W-:Y:S01]  /*0080*/  IADD3 R9, PT, PT, R0.reuse, 0xc0, RZ ;  /* 0x000000c000097810 */ /* 0x040fe20007ffe0ff */
[----:B------:R-:W-:Y:S02]  /*0090*/  VIADD R8, R0, 0x80 ;  /* 0x0000008000087836 */ /* 0x000fe40000000000 */
[----:B-1----:R-:W-:Y:S01]  /*00a0*/  IMAD R3, R2, UR8, RZ ;  /* 0x0000000802037c24 */ /* 0x002fe2000f8e02ff */
[----:B------:R-:W-:-:S02]  /*00b0*/  ISETP.GE.AND P3, PT, R4, UR8, PT ;  /* 0x0000000804007c0c */ /* 0x000fc4000bf66270 */
[----:B------:R-:W-:Y:S02]  /*00c0*/  ISETP.GE.AND P2, PT, R8, UR8, PT ;  /* 0x0000000808007c0c */ /* 0x000fe4000bf46270 */
[----:B------:R-:W-:-:S03]  /*00d0*/  ISETP.GE.AND P1, PT, R9, UR8, PT ;  /* 0x0000000809007c0c */ /* 0x000fc6000bf26270 */
        /* <DEDUP_REMOVED lines=8> */
[----:B------:R-:W3:Y:S04]  /*0160*/  @!P3 LDG.E R8, desc[UR6][R4.64+0x100] ;  /* 0x000100060408b981 */ /* 0x000ee8000c1e1900 */
[----:B------:R-:W4:Y:S04]  /*0170*/  @!P2 LDG.E R10, desc[UR6][R4.64+0x200] ;  /* 0x00020006040aa981 */ /* 0x000f28000c1e1900 */
[----:B------:R-:W5:Y:S01]  /*0180*/  @!P1 LDG.E R12, desc[UR6][R4.64+0x300] ;  /* 0x00030006040c9981 */ /* 0x000f62000c1e1900 */
[C---:B------:R-:W-:Y:S01]  /*0190*/  VIADD R3, R0.reuse, 0x100 ;  /* 0x0000010000037836 */ /* 0x040fe20000000000 */
[C---:B------:R-:W-:Y:S01]  /*01a0*/  IADD3 R11, PT, PT, R0.reuse, 0x1c0, RZ ;  /* 0x000001c0000b7810 */ /* 0x040fe20007ffe0ff */
[----:B------:R-:W-:-:S03]  /*01b0*/  VIADD R9, R0, 0x140 ;  /* 0x0000014000097836 */ /* 0x000fc60000000000 */
[----:B------:R-:W-:Y:S01]  /*01c0*/  ISETP.GE.AND P0, PT, R3, UR8, PT ;  /* 0x0000000803007c0c */ /* 0x000fe2000bf06270 */
[----:B------:R-:W-:Y:S01]  /*01d0*/  IMAD.MOV.U32 R3, RZ, RZ, RZ ;  /* 0x000000ffff037224 */ /* 0x000fe200078e00ff */
[----:B------:R-:W-:Y:S01]  /*01e0*/  ISETP.GE.AND P6, PT, R9, UR8, PT ;  /* 0x0000000809007c0c */ /* 0x000fe2000bfc6270 */
[----:B------:R-:W-:-:S05]  /*01f0*/  VIADD R9, R0, 0x180 ;  /* 0x0000018000097836 */ /* 0x000fca0000000000 */
[----:B------:R-:W-:Y:S01]  /*0200*/  ISETP.GE.AND P5, PT, R9, UR8, PT ;  /* 0x0000000809007c0c */ /* 0x000fe2000bfa6270 */
[C---:B------:R-:W-:Y:S02]  /*0210*/  VIADD R9, R0.reuse, 0x200 ;  /* 0x0000020000097836 */ /* 0x040fe40000000000 */
[C---:B0-----:R-:W-:Y:S02]  /*0220*/  VIADD R7, R0.reuse, 0x240 ;  /* 0x0000024000077836 */ /* 0x041fe40000000000 */
[----:B--2---:R-:W-:Y:S01]  /*0230*/  @!P4 FADD R3, RZ, R6 ;  /* 0x00000006ff03c221 */ /* 0x004fe20000000000 */
[----:B------:R-:W-:Y:S01]  /*0240*/  ISETP.GE.AND P4, PT, R11, UR8, PT ;  /* 0x000000080b007c0c */ /* 0x000fe2000bf86270 */
[----:B------:R-:W2:Y:S02]  /*0250*/  @!P0 LDG.E R6, desc[UR6][R4.64+0x400] ;  /* 0x0004000604068981 */ /* 0x000ea4000c1e1900 */
[----:B---3--:R-:W-:Y:S01]  /*0260*/  @!P3 FADD R3, R3, R8 ;  /* 0x000000080303b221 */ /* 0x008fe20000000000 */
[----:B------:R-:W-:Y:S01]  /*0270*/  ISETP.GE.AND P3, PT, R9, UR8, PT ;  /* 0x0000000809007c0c */ /* 0x000fe2000bf66270 */
[----:B------:R-:W3:Y:S02]  /*0280*/  @!P6 LDG.E R8, desc[UR6][R4.64+0x500] ;  /* 0x000500060408e981 */ /* 0x000ee4000c1e1900 */
[----:B----4-:R-:W-:Y:S01]  /*0290*/  @!P2 FADD R3, R3, R10 ;  /* 0x0000000a0303a221 */ /* 0x010fe20000000000 */
[----:B------:R-:W-:Y:S01]  /*02a0*/  ISETP.GE.AND P2, PT, R7, UR8, PT ;  /* 0x0000000807007c0c */ /* 0x000fe2000bf46270 */
[----:B------:R-:W4:Y:S01]  /*02b0*/  @!P5 LDG.E R10, desc[UR6][R4.64+0x600] ;  /* 0x00060006040ad981 */ /* 0x000f22000c1e1900 */
[----:B------:R-:W-:-:S02]  /*02c0*/  VIADD R7, R0, 0x280 ;  /* 0x0000028000077836 */ /* 0x000fc40000000000 */
[----:B-----5:R-:W-:Y:S02]  /*02d0*/  @!P1 FADD R3, R3, R12 ;  /* 0x0000000c03039221 */ /* 0x020fe40000000000 */
[----:B------:R-:W5:Y:S01]  /*02e0*/  @!P4 LDG.E R12, desc[UR6][R4.64+0x700] ;  /* 0x00070006040cc981 */ /* 0x000f62000c1e1900 */
[----:B------:R-:W-:-:S03]  /*02f0*/  ISETP.GE.AND P1, PT, R7, UR8, PT ;  /* 0x0000000807007c0c */ /* 0x000fc6000bf26270 */
[----:B------:R-:W5:Y:S04]  /*0300*/  @!P3 LDG.E R14, desc[UR6][R4.64+0x800] ;  /* 0x00080006040eb981 */ /* 0x000f68000c1e1900 */
[----:B------:R-:W5:Y:S06]  /*0310*/  @!P2 LDG.E R16, desc[UR6][R4.64+0x900] ;  /* 0x000900060410a981 */ /* 0x000f6c000c1e1900 */
[----:B------:R-:W5:Y:S01]  /*0320*/  @!P1 LDG.E R18, desc[UR6][R4.64+0xa00] ;  /* 0x000a000604129981 */ /* 0x000f62000c1e1900 */
[----:B------:R-:W-:-:S02]  /*0330*/  VIADD R7, R0, 0x2c0 ;  /* 0x000002c000077836 */ /* 0x000fc40000000000 */
[----:B--2---:R-:W-:-:S03]  /*0340*/  @!P0 FADD R3, R3, R6 ;  /* 0x0000000603038221 */ /* 0x004fc60000000000 */
[----:B------:R-:W-:Y:S02]  /*0350*/  ISETP.GE.AND P0, PT, R7, UR8, PT ;  /* 0x0000000807007c0c */ /* 0x000fe4000bf06270 */
[----:B------:R-:W-:Y:S01]  /*0360*/  IADD3 R6, PT, PT, R0, 0x300, RZ ;  /* 0x0000030000067810 */ /* 0x000fe20007ffe0ff */
[----:B---3--:R-:W-:-:S03]  /*0370*/  @!P6 FADD R3, R3, R8 ;  /* 0x000000080303e221 */ /* 0x008fc60000000000 */
[----:B------:R-:W-:Y:S01]  /*0380*/  ISETP.GE.AND P6, PT, R6, UR8, PT ;  /* 0x0000000806007c0c */ /* 0x000fe2000bfc6270 */
[C---:B------:R-:W-:Y:S02]  /*0390*/  VIADD R6, R0.reuse, 0x340 ;  /* 0x0000034000067836 */ /* 0x040fe40000000000 */
[----:B----4-:R-:W-:Y:S01]  /*03a0*/  @!P5 FADD R3, R3, R10 ;  /* 0x0000000a0303d221 */ /* 0x010fe20000000000 */
[C---:B------:R-:W-:Y:S02]  /*03b0*/  VIADD R7, R0.reuse, 0x380 ;  /* 0x0000038000077836 */ /* 0x040fe40000000000 */
[----:B------:R-:W-:Y:S01]  /*03c0*/  VIADD R8, R0, 0x3c0 ;  /* 0x000003c000087836 */ /* 0x000fe20000000000 */
[----:B------:R-:W-:Y:S01]  /*03d0*/  ISETP.GE.AND P5, PT, R6, UR8, PT ;  /* 0x0000000806007c0c */ /* 0x000fe2000bfa6270 */
[----:B-----5:R-:W-:Y:S01]  /*03e0*/  @!P4 FADD R3, R3, R12 ;  /* 0x0000000c0303c221 */ /* 0x020fe20000000000 */
[----:B------:R-:W2:Y:S01]  /*03f0*/  @!P0 LDG.E R6, desc[UR6][R4.64+0xb00] ;  /* 0x000b000604068981 */ /* 0x000ea2000c1e1900 */
[----:B------:R-:W-:-:S02]  /*0400*/  ISETP.GE.AND P4, PT, R7, UR8, PT ;  /* 0x0000000807007c0c */ /* 0x000fc4000bf86270 */
[----:B------:R-:W-:Y:S01]  /*0410*/  @!P3 FADD R3, R3, R14 ;  /* 0x0000000e0303b221 */ /* 0x000fe20000000000 */
[----:B------:R-:W-:Y:S02]  /*0420*/  ISETP.GE.AND P3, PT, R8, UR8, PT ;  /* 0x0000000808007c0c */ /* 0x000fe4000bf66270 */
[----:B------:R-:W3:Y:S01]  /*0430*/  @!P6 LDG.E R8, desc[UR6][R4.64+0xc00] ;  /* 0x000c00060408e981 */ /* 0x000ee2000c1e1900 */
[----:B------:R-:W-:Y:S01]  /*0440*/  LOP3.LUT R7, R0, 0x400, RZ, 0xfc, !PT ;  /* 0x0000040000077812 */ /* 0x000fe200078efcff */
[----:B------:R-:W-:-:S03]  /*0450*/  @!P2 FADD R3, R3, R16 ;  /* 0x000000100303a221 */ /* 0x000fc60000000000 */
[----:B------:R-:W-:Y:S01]  /*0460*/  ISETP.GE.AND P2, PT, R7, UR8, PT ;  /* 0x0000000807007c0c */ /* 0x000fe2000bf46270 */
[----:B------:R-:W4:Y:S01]  /*0470*/  @!P5 LDG.E R10, desc[UR6][R4.64+0xd00] ;  /* 0x000d0006040ad981 */ /* 0x000f22000c1e1900 */
[----:B------:R-:W-:Y:S01]  /*0480*/  IADD3 R7, PT, PT, R0, 0x440, RZ ;  /* 0x0000044000077810 */ /* 0x000fe20007ffe0ff */
[----:B------:R-:W-:Y:S02]  /*0490*/  @!P1 FADD R3, R3, R18 ;  /* 0x0000001203039221 */ /* 0x000fe40000000000 */
[----:B------:R-:W5:Y:S01]  /*04a0*/  @!P4 LDG.E R12, desc[UR6][R4.64+0xe00] ;  /* 0x000e0006040cc981 */ /* 0x000f62000c1e1900 */
[----:B------:R-:W-:-:S03]  /*04b0*/  ISETP.GE.AND P1, PT, R7, UR8, PT ;  /* 0x0000000807007c0c */ /* 0x000fc6000bf26270 */
[----:B------:R-:W5:Y:S04]  /*04c0*/  @!P3 LDG.E R14, desc[UR6][R4.64+0xf00] ;  /* 0x000f0006040eb981 */ /* 0x000f68000c1e1900 */
[----:B------:R-:W5:Y:S06]  /*04d0*/  @!P2 LDG.E R16, desc[UR6][R4.64+0x1000] ;  /* 0x001000060410a981 */ /* 0x000f6c000c1e1900 */
[----:B------:R-:W5:Y:S01]  /*04e0*/  @!P1 LDG.E R18, desc[UR6][R4.64+0x1100] ;  /* 0x0011000604129981 */ /* 0x000f62000c1e1900 */
[----:B------:R-:W-:-:S02]  /*04f0*/  VIADD R7, R0, 0x480 ;  /* 0x0000048000077836 */ /* 0x000fc40000000000 */
[----:B--2---:R-:W-:Y:S01]  /*0500*/  @!P0 FADD R3, R3, R6 ;  /* 0x0000000603038221 */ /* 0x004fe20000000000 */
[----:B------:R-:W-:Y:S02]  /*0510*/  VIADD R6, R0, 0x4c0 ;  /* 0x000004c000067836 */ /* 0x000fe40000000000 */
[----:B------:R-:W-:Y:S01]  /*0520*/  ISETP.GE.AND P0, PT, R7, UR8, PT ;  /* 0x0000000807007c0c */ /* 0x000fe2000bf06270 */
[----:B---3--:R-:W-:Y:S02]  /*0530*/  @!P6 FADD R3, R3, R8 ;  /* 0x000000080303e221 */ /* 0x008fe40000000000 */
[----:B------:R-:W-:Y:S01]  /*0540*/  ISETP.GE.AND P6, PT, R6, UR8, PT ;  /* 0x0000000806007c0c */ /* 0x000fe2000bfc6270 */
[C---:B------:R-:W-:Y:S01]  /*0550*/  VIADD R6, R0.reuse, 0x500 ;  /* 0x0000050000067836 */ /* 0x040fe20000000000 */
[----:B------:R-:W-:Y:S01]  /*0560*/  IADD3 R7, PT, PT, R0, 0x540, RZ ;  /* 0x0000054000077810 */ /* 0x000fe20007ffe0ff */
[----:B----4-:R-:W-:-:S03]  /*0570*/  @!P5 FADD R3, R3, R10 ;  /* 0x0000000a0303d221 */ /* 0x010fc60000000000 */
[----:B------:R-:W-:Y:S01]  /*0580*/  ISETP.GE.AND P5, PT, R6, UR8, PT ;  /* 0x0000000806007c0c */ /* 0x000fe2000bfa6270 */
[----:B------:R-:W-:-:S03]  /*0590*/  VIADD R8, R0, 0x580 ;  /* 0x0000058000087836 */ /* 0x000fc60000000000 */
[----:B------:R-:W2:Y:S01]  /*05a0*/  @!P0 LDG.E R6, desc[UR6][R4.64+0x1200] ;  /* 0x0012000604068981 */ /* 0x000ea2000c1e1900 */
[----:B-----5:R-:W-:Y:S01]  /*05b0*/  @!P4 FADD R3, R3, R12 ;  /* 0x0000000c0303c221 */ /* 0x020fe20000000000 */
[----:B------:R-:W-:Y:S01]  /*05c0*/  ISETP.GE.AND P4, PT, R7, UR8, PT ;  /* 0x0000000807007c0c */ /* 0x000fe2000bf86270 */
[----:B------:R-:W-:Y:S02]  /*05d0*/  VIADD R7, R0, 0x5c0 ;  /* 0x000005c000077836 */ /* 0x000fe40000000000 */
[----:B------:R-:W-:Y:S01]  /*05e0*/  @!P3 FADD R3, R3, R14 ;  /* 0x0000000e0303b221 */ /* 0x000fe20000000000 */
[----:B------:R-:W-:Y:S02]  /*05f0*/  ISETP.GE.AND P3, PT, R8, UR8, PT ;  /* 0x0000000808007c0c */ /* 0x000fe4000bf66270 */
[----:B------:R-:W3:Y:S01]  /*0600*/  @!P6 LDG.E R8, desc[UR6][R4.64+0x1300] ;  /* 0x001300060408e981 */ /* 0x000ee2000c1e1900 */
[----:B------:R-:W-:Y:S01]  /*0610*/  @!P2 FADD R3, R3, R16 ;  /* 0x000000100303a221 */ /* 0x000fe20000000000 */
[----:B------:R-:W-:Y:S01]  /*0620*/  ISETP.GE.AND P2, PT, R7, UR8, PT ;  /* 0x0000000807007c0c */ /* 0x000fe2000bf46270 */
[----:B------:R-:W-:Y:S01]  /*0630*/  VIADD R7, R0, 0x600 ;  /* 0x0000060000077836 */ /* 0x000fe20000000000 */
[----:B------:R-:W4:Y:S01]  /*0640*/  @!P5 LDG.E R10, desc[UR6][R4.64+0x1400] ;  /* 0x00140006040ad981 */ /* 0x000f22000c1e1900 */
[----:B------:R-:W-:-:S03]  /*0650*/  @!P1 FADD R3, R3, R18 ;  /* 0x0000001203039221 */ /* 0x000fc60000000000 */
[----:B------:R-:W5:Y:S01]  /*0660*/  @!P4 LDG.E R12, desc[UR6][R4.64+0x1500] ;  /* 0x00150006040cc981 */ /* 0x000f62000c1e1900 */
[----:B------:R-:W-:-:S03]  /*0670*/  ISETP.GE.AND P1, PT, R7, UR8, PT ;  /* 0x0000000807007c0c */ /* 0x000fc6000bf26270 */
[----:B------:R-:W5:Y:S04]  /*0680*/  @!P3 LDG.E R14, desc[UR6][R4.64+0x1600] ;  /* 0x00160006040eb981 */ /* 0x000f68000c1e1900 */
[----:B------:R-:W5:Y:S06]  /*0690*/  @!P2 LDG.E R16, desc[UR6][R4.64+0x1700] ;  /* 0x001700060410a981 */ /* 0x000f6c000c1e1900 */
[----:B------:R-:W5:Y:S01]  /*06a0*/  @!P1 LDG.E R18, desc[UR6][R4.64+0x1800] ;  /* 0x0018000604129981 */ /* 0x000f62000c1e1900 */
[C---:B------:R-:W-:Y:S01]  /*06b0*/  IADD3 R7, PT, PT, R0.reuse, 0x640, RZ ;  /* 0x0000064000077810 */ /* 0x040fe20007ffe0ff */
[----:B--2---:R-:W-:Y:S01]  /*06c0*/  @!P0 FADD R3, R3, R6 ;  /* 0x0000000603038221 */ /* 0x004fe20000000000 */
[----:B------:R-:W-:-:S02]  /*06d0*/  VIADD R6, R0, 0x680 ;  /* 0x0000068000067836 */ /* 0x000fc40000000000 */
[----:B------:R-:W-:Y:S01]  /*06e0*/  ISETP.GE.AND P0, PT, R7, UR8, PT ;  /* 0x0000000807007c0c */ /* 0x000fe2000bf06270 */
[----:B---3--:R-:W-:Y:S02]  /*06f0*/  @!P6 FADD R3, R3, R8 ;  /* 0x000000080303e221 */ /* 0x008fe40000000000 */
[----:B------:R-:W-:Y:S01]  /*0700*/  ISETP.GE.AND P6, PT, R6, UR8, PT ;  /* 0x0000000806007c0c */ /* 0x000fe2000bfc6270 */
[C---:B------:R-:W-:Y:S02]  /*0710*/  VIADD R6, R0.reuse, 0x6c0 ;  /* 0x000006c000067836 */ /* 0x040fe40000000000 */
[----:B----4-:R-:W-:Y:S01]  /*0720*/  @!P5 FADD R3, R3, R10 ;  /* 0x0000000a0303d221 */ /* 0x010fe20000000000 */
[----:B------:R-:W-:Y:S02]  /*0730*/  VIADD R7, R0, 0x700 ;  /* 0x0000070000077836 */ /* 0x000fe40000000000 */
[----:B------:R-:W-:Y:S01]  /*0740*/  ISETP.GE.AND P5, PT, R6, UR8, PT ;  /* 0x0000000806007c0c */ /* 0x000fe2000bfa6270 */
[----:B-----5:R-:W-:Y:S01]  /*0750*/  @!P4 FADD R3, R3, R12 ;  /* 0x0000000c0303c221 */ /* 0x020fe20000000000 */
[----:B------:R-:W-:-:S02]  /*0760*/  IADD3 R8, PT, PT, R0, 0x740, RZ ;  /* 0x0000074000087810 */ /* 0x000fc40007ffe0ff */
[----:B------:R-:W2:Y:S01]  /*0770*/  @!P0 LDG.E R6, desc[UR6][R4.64+0x1900] ;  /* 0x0019000604068981 */ /* 0x000ea2000c1e1900 */
[----:B------:R-:W-:Y:S01]  /*0780*/  ISETP.GE.AND P4, PT, R7, UR8, PT ;  /* 0x0000000807007c0c */ /* 0x000fe2000bf86270 */
[----:B------:R-:W-:Y:S01]  /*0790*/  @!P3 FADD R3, R3, R14 ;  /* 0x0000000e0303b221 */ /* 0x000fe20000000000 */
[----:B------:R-:W-:Y:S01]  /*07a0*/  VIADD R7, R0, 0x780 ;  /* 0x0000078000077836 */ /* 0x000fe20000000000 */
[----:B------:R-:W-:Y:S02]  /*07b0*/  ISETP.GE.AND P3, PT, R8, UR8, PT ;  /* 0x0000000808007c0c */ /* 0x000fe4000bf66270 */
[----:B------:R-:W3:Y:S01]  /*07c0*/  @!P6 LDG.E R8, desc[UR6][R4.64+0x1a00] ;  /* 0x001a00060408e981 */ /* 0x000ee2000c1e1900 */
[----:B------:R-:W-:Y:S01]  /*07d0*/  @!P2 FADD R3, R3, R16 ;  /* 0x000000100303a221 */ /* 0x000fe20000000000 */
[----:B------:R-:W-:Y:S01]  /*07e0*/  ISETP.GE.AND P2, PT, R7, UR8, PT ;  /* 0x0000000807007c0c */ /* 0x000fe2000bf46270 */
[----:B------:R-:W-:Y:S01]  /*07f0*/  VIADD R7, R0, 0x7c0 ;  /* 0x000007c000077836 */ /* 0x000fe20000000000 */
[----:B------:R-:W4:Y:S01]  /*0800*/  @!P5 LDG.E R10, desc[UR6][R4.64+0x1b00] ;  /* 0x001b0006040ad981 */ /* 0x000f22000c1e1900 */
[----:B------:R-:W-:-:S03]  /*0810*/  @!P1 FADD R3, R3, R18 ;  /* 0x0000001203039221 */ /* 0x000fc60000000000 */
        /* <DEDUP_REMOVED lines=38> */
[----:B------:R-:W1:Y:S02]  /*0a80*/  MUFU.RCP R4, R5 ;  /* 0x0000000500047308 */ /* 0x000e640000001000 */
[----:B-1----:R-:W-:Y:S01]  /*0a90*/  FFMA R7, -R5, R4, 1 ;  /* 0x3f80000005077423 */ /* 0x002fe20000000104 */
[----:B0-----:R-:W-:-:S03]  /*0aa0*/  ULEA UR4, UR5, UR4, 0x18 ;  /* 0x0000000405047291 */ /* 0x001fc6000f8ec0ff */
[----:B------:R-:W-:-:S06]  /*0ab0*/  FFMA R7, R4, R7, R4 ;  /* 0x0000000704077223 */ /* 0x000fcc0000000004 */
[----:B------:R-:W0:Y:S02]  /*0ac0*/  LDS R3, [UR4+0x8] ;  /* 0x00000804ff037984 */ /* 0x000e240008000800 */
[----:B0-----:R-:W-:-:S04]  /*0ad0*/  FADD R0, R8, R3 ;  /* 0x0000000308007221 */ /* 0x001fc80000000000 */
[----:B------:R-:W0:Y:S01]  /*0ae0*/  FCHK P0, R0, R5 ;  /* 0x0000000500007302 */ /* 0x000e220000000000 */
[----:B------:R-:W-:-:S04]  /*0af0*/  FFMA R4, R0, R7, RZ ;  /* 0x0000000700047223 */ /* 0x000fc800000000ff */
[----:B------:R-:W-:-:S04]  /*0b00*/  FFMA R3, -R5, R4, R0 ;  /* 0x0000000405037223 */ /* 0x000fc80000000100 */
[----:B------:R-:W-:Y:S01]  /*0b10*/  FFMA R7, R7, R3, R4 ;  /* 0x0000000307077223 */ /* 0x000fe20000000004 */
[----:B0-----:R-:W-:Y:S06]  /*0b20*/  @!P0 BRA `(.L_x_58) ;  /* 0x00000000000c8947 */ /* 0x001fec0003800000 */
[----:B------:R-:W-:-:S07]  /*0b30*/  MOV R4, 0xb50 ;  /* 0x00000b5000047802 */ /* 0x000fce0000000f00 */
[----:B------:R-:W-:Y:S05]  /*0b40*/  CALL.REL.NOINC `($__internal_4_$__cuda_sm3x_div_rn_noftz_f32_slowpath) ;  /* 0x0000000000187944 */ /* 0x000fea0003c00000 */
[----:B------:R-:W-:-:S07]  /*0b50*/  MOV R7, R0 ;  /* 0x0000000000077202 */ /* 0x000fce0000000f00 */
.L_x_58:
[----:B------:R-:W-:Y:S05]  /*0b60*/  BSYNC.RECONVERGENT B0 ;  /* 0x0000000000007941 */ /* 0x000fea0003800200 */
.L_x_57:
[----:B------:R-:W0:Y:S02]  /*0b70*/  LDC.64 R4, c[0x0][0x388] ;  /* 0x0000e200ff047b82 */ /* 0x000e240000000a00 */
[----:B0-----:R-:W-:-:S05]  /*0b80*/  IMAD.WIDE.U32 R2, R2, 0x4, R4 ;  /* 0x0000000402027825 */ /* 0x001fca00078e0004 */
[----:B------:R-:W-:Y:S01]  /*0b90*/  STG.E desc[UR6][R2.64], R7 ;  /* 0x0000000702007986 */ /* 0x000fe2000c101906 */
[----:B------:R-:W-:Y:S05]  /*0ba0*/  EXIT ;  /* 0x000000000000794d */ /* 0x000fea0003800000 */
        .weak           $__internal_4_$__cuda_sm3x_div_rn_noftz_f32_slowpath
        .type           $__internal_4_$__cuda_sm3x_div_rn_noftz_f32_slowpath,@function
        .size           $__internal_4_$__cuda_sm3x_div_rn_noftz_f32_slowpath,(.L_x_90 - $__internal_4_$__cuda_sm3x_div_rn_noftz_f32_slowpath)
$__internal_4_$__cuda_sm3x_div_rn_noftz_f32_slowpath:
[----:B------:R-:W-:Y:S01]  /*0bb0*/  SHF.R.U32.HI R6, RZ, 0x17, R5 ;  /* 0x00000017ff067819 */ /* 0x000fe20000011605 */
[----:B------:R-:W-:Y:S01]  /*0bc0*/  BSSY.RECONVERGENT B1, `(.L_x_59) ;  /* 0x0000064000017945 */ /* 0x000fe20003800200 */
[--C-:B------:R-:W-:Y:S01]  /*0bd0*/  SHF.R.U32.HI R3, RZ, 0x17, R0.reuse ;  /* 0x00000017ff037819 */ /* 0x100fe20000011600 */
[----:B------:R-:W-:Y:S01]  /*0be0*/  IMAD.MOV.U32 R7, RZ, RZ, R0 ;  /* 0x000000ffff077224 */ /* 0x000fe200078e0000 */
[----:B------:R-:W-:Y:S02]  /*0bf0*/  LOP3.LUT R6, R6, 0xff, RZ, 0xc0, !PT ;  /* 0x000000ff06067812 */ /* 0x000fe400078ec0ff */
[----:B------:R-:W-:-:S03]  /*0c00*/  LOP3.LUT R10, R3, 0xff, RZ, 0xc0, !PT ;  /* 0x000000ff030a7812 */ /* 0x000fc600078ec0ff */
[----:B------:R-:W-:Y:S02]  /*0c10*/  VIADD R9, R6, 0xffffffff ;  /* 0xffffffff06097836 */ /* 0x000fe40000000000 */
[----:B------:R-:W-:-:S03]  /*0c20*/  VIADD R11, R10, 0xffffffff ;  /* 0xffffffff0a0b7836 */ /* 0x000fc60000000000 */
[----:B------:R-:W-:-:S04]  /*0c30*/  ISETP.GT.U32.AND P0, PT, R9, 0xfd, PT ;  /* 0x000000fd0900780c */ /* 0x000fc80003f04070 */
[----:B------:R-:W-:-:S13]  /*0c40*/  ISETP.GT.U32.OR P0, PT, R11, 0xfd, P0 ;  /* 0x000000fd0b00780c */ /* 0x000fda0000704470 */
[----:B------:R-:W-:Y:S01]  /*0c50*/  @!P0 MOV R8, RZ ;  /* 0x000000ff00088202 */ /* 0x000fe20000000f00 */
        /* <DEDUP_REMOVED lines=25> */
.L_x_60:
[----:B------:R-:W-:Y:S01]  /*0df0*/  LEA R0, R6, 0xc0800000, 0x17 ;  /* 0xc080000006007811 */ /* 0x000fe200078eb8ff */
[----:B------:R-:W-:Y:S01]  /*0e00*/  VIADD R3, R10, 0xffffff81 ;  /* 0xffffff810a037836 */ /* 0x000fe20000000000 */
[----:B------:R-:W-:Y:S03]  /*0e10*/  BSSY.RECONVERGENT B2, `(.L_x_65) ;  /* 0x0000035000027945 */ /* 0x000fe60003800200 */
[----:B------:R-:W-:Y:S02]  /*0e20*/  IMAD.IADD R5, R5, 0x1, -R0 ;  /* 0x0000000105057824 */ /* 0x000fe400078e0a00 */
[----:B------:R-:W-:Y:S02]  /*0e30*/  IMAD R0, R3, -0x800000, R7 ;  /* 0xff80000003007824 */ /* 0x000fe400078e0207 */
[----:B------:R0:W1:Y:S01]  /*0e40*/  MUFU.RCP R9, R5 ;  /* 0x0000000500097308 */ /* 0x0000620000001000 */
[----:B------:R-:W-:Y:S01]  /*0e50*/  FADD.FTZ R11, -R5, -RZ ;  /* 0x800000ff050b7221 */ /* 0x000fe20000010100 */
[----:B0-----:R-:W-:-:S05]  /*0e60*/  IADD3 R5, PT, PT, R3, 0x7f, -R6 ;  /* 0x0000007f03057810 */ /* 0x001fca0007ffe806 */
[----:B------:R-:W-:Y:S02]  /*0e70*/  IMAD.IADD R5, R5, 0x1, R8 ;  /* 0x0000000105057824 */ /* 0x000fe400078e0208 */
[----:B-1----:R-:W-:-:S04]  /*0e80*/  FFMA R10, R9, R11, 1 ;  /* 0x3f800000090a7423 */ /* 0x002fc8000000000b */
        /* <DEDUP_REMOVED lines=25> */
[----:B------:R-:W-:Y:S01]  /*1020*/  IMAD.MOV R7, RZ, RZ, -R9 ;  /* 0x000000ffff077224 */ /* 0x000fe200078e0a09 */
[----:B------:R-:W-:Y:S02]  /*1030*/  ISETP.NE.AND P1, PT, R9, RZ, PT ;  /* 0x000000ff0900720c */ /* 0x000fe40003f25270 */
        /* <DEDUP_REMOVED lines=14> */
.L_x_67:
[----:B------:R-:W-:-:S04]  /*1120*/  LOP3.LUT R0, R0, 0x80000000, RZ, 0xc0, !PT ;  /* 0x8000000000007812 */ /* 0x000fc800078ec0ff */
[----:B------:R-:W-:Y:S01]  /*1130*/  LOP3.LUT R0, R0, 0x7f800000, RZ, 0xfc, !PT ;  /* 0x7f80000000007812 */ /* 0x000fe200078efcff */
[----:B------:R-:W-:Y:S06]  /*1140*/  BRA `(.L_x_68) ;  /* 0x0000000000047947 */ /* 0x000fec0003800000 */
.L_x_66:
[----:B------:R-:W-:-:S07]  /*1150*/  IMAD R0, R5, 0x800000, R0 ;  /* 0x0080000005007824 */ /* 0x000fce00078e0200 */
.L_x_68:
[----:B------:R-:W-:Y:S05]  /*1160*/  BSYNC.RECONVERGENT B2 ;  /* 0x0000000000027941 */ /* 0x000fea0003800200 */
.L_x_65:
[----:B------:R-:W-:Y:S05]  /*1170*/  BRA `(.L_x_69) ;  /* 0x0000000000207947 */ /* 0x000fea0003800000 */
.L_x_64:
[----:B------:R-:W-:-:S04]  /*1180*/  LOP3.LUT R0, R5, 0x80000000, R7, 0x48, !PT ;  /* 0x8000000005007812 */ /* 0x000fc800078e4807 */
[----:B------:R-:W-:Y:S01]  /*1190*/  LOP3.LUT R0, R0, 0x7f800000, RZ, 0xfc, !PT ;  /* 0x7f80000000007812 */ /* 0x000fe200078efcff */
[----:B------:R-:W-:Y:S06]  /*11a0*/  BRA `(.L_x_69) ;  /* 0x0000000000147947 */ /* 0x000fec0003800000 */
.L_x_63:
[----:B------:R-:W-:Y:S01]  /*11b0*/  LOP3.LUT R0, R5, 0x80000000, R7, 0x48, !PT ;  /* 0x8000000005007812 */ /* 0x000fe200078e4807 */
[----:B------:R-:W-:Y:S06]  /*11c0*/  BRA `(.L_x_69) ;  /* 0x00000000000c7947 */ /* 0x000fec0003800000 */
.L_x_62:
[----:B------:R-:W0:Y:S01]  /*11d0*/  MUFU.RSQ R0, -QNAN ;  /* 0xffc0000000007908 */ /* 0x000e220000001400 */
[----:B------:R-:W-:Y:S05]  /*11e0*/  BRA `(.L_x_69) ;  /* 0x0000000000047947 */ /* 0x000fea0003800000 */
.L_x_61:
[----:B------:R-:W-:-:S07]  /*11f0*/  FADD.FTZ R0, R0, R3 ;  /* 0x0000000300007221 */ /* 0x000fce0000010000 */
.L_x_69:
[----:B------:R-:W-:Y:S05]  /*1200*/  BSYNC.RECONVERGENT B1 ;  /* 0x0000000000017941 */ /* 0x000fea0003800200 */
.L_x_59:
[----:B------:R-:W-:-:S04]  /*1210*/  IMAD.MOV.U32 R5, RZ, RZ, 0x0 ;  /* 0x00000000ff057424 */ /* 0x000fc800078e00ff */
[----:B0-----:R-:W-:Y:S05]  /*1220*/  RET.REL.NODEC R4 `(_Z18reduce_mean_64_cubPfS_i) ;  /* 0xffffffec04747950 */ /* 0x001fea0003c3ffff */
.L_x_70:
        /* <DEDUP_REMOVED lines=13> */
.L_x_90:


//--------------------- .text._Z18reduce_mean_32_cubPfS_i --------------------------
	.section	.text._Z18reduce_mean_32_cubPfS_i,"ax",@progbits
	.align	128
        .global         _Z18reduce_mean_32_cubPfS_i
        .type           _Z18reduce_mean_32_cubPfS_i,@function
        .size           _Z18reduce_mean_32_cubPfS_i,(.L_x_91 - _Z18reduce_mean_32_cubPfS_i)
        .other          _Z18reduce_mean_32_cubPfS_i,@"STO_CUDA_ENTRY STV_DEFAULT"
_Z18reduce_mean_32_cubPfS_i:
.text._Z18reduce_mean_32_cubPfS_i:
[----:B------:R-:W-:Y:S01]  /*0000*/  LDC R1, c[0x0][0x37c] ;  /* 0x0000df00ff017b82 */ /* 0x000fe20000000800 */
[----:B------:R-:W0:Y:S01]  /*0010*/  S2R R5, SR_TID.X ;  /* 0x0000000000057919 */ /* 0x000e220000002100 */
[----:B------:R-:W1:Y:S01]  /*0020*/  LDCU UR4, c[0x0][0x390] ;  /* 0x00007200ff0477ac */ /* 0x000e620008000800 */
[----:B------:R-:W-:Y:S01]  /*0030*/  IMAD.MOV.U32 R3, RZ, RZ, RZ ;  /* 0x000000ffff037224 */ /* 0x000fe200078e00ff */
[----:B------:R-:W1:Y:S01]  /*0040*/  S2R R2, SR_CTAID.X ;  /* 0x0000000000027919 */ /* 0x000e620000002500 */
[----:B------:R-:W2:Y:S01]  /*0050*/  LDCU.64 UR6, c[0x0][0x358] ;  /* 0x00006b00ff0677ac */ /* 0x000ea20008000a00 */
[----:B------:R-:W3:Y:S01]  /*0060*/  LDCU UR5, c[0x0][0x390] ;  /* 0x00007200ff0577ac */ /* 0x000ee20008000800 */
[----:B0-----:R-:W-:Y:S02]  /*0070*/  VIADD R4, R5, 0x100 ;  /* 0x0000010005047836 */ /* 0x001fe40000000000 */
[----:B-1----:R-:W-:Y:S01]  /*0080*/  IMAD R0, R2, UR4, R5 ;  /* 0x0000000402007c24 */ /* 0x002fe2000f8e0205 */
[----:B--23--:R-:W-:-:S06]  /*0090*/  UMOV UR4, 0x100 ;  /* 0x0000010000047882 */ /* 0x00cfcc0000000000 */
.L_x_71:
[----:B------:R-:W-:-:S04]  /*00a0*/  IADD3 R6, PT, PT, R4, -0x100, RZ ;  /* 0xffffff0004067810 */ /* 0x000fc80007ffe0ff */
[----:B------:R-:W-:Y:S01]  /*00b0*/  ISETP.GE.AND P2, PT, R6, UR5, PT ;  /* 0x0000000506007c0c */ /* 0x000fe2000bf46270 */
[----:B------:R-:W-:-:S05]  /*00c0*/  VIADD R6, R4, 0xffffff20 ;  /* 0xffffff2004067836 */ /* 0x000fca0000000000 */
[----:B------:R-:W-:-:S07]  /*00d0*/  ISETP.GE.AND P1, PT, R6, UR5, PT ;  /* 0x0000000506007c0c */ /* 0x000fce000bf26270 */
[----:B------:R-:W0:Y:S06]  /*00e0*/  @!P2 LDC.64 R6, c[0x0][0x380] ;  /* 0x0000e000ff06ab82 */ /* 0x000e2c0000000a00 */
[C---:B------:R-:W-:Y:S02]  /*00f0*/  @!P1 VIADD R11, R0.reuse, 0x20 ;  /* 0x00000020000b9836 */ /* 0x040fe40000000000 */
[----:B------:R-:W1:Y:S01]  /*0100*/  @!P1 LDC.64 R8, c[0x0][0x380] ;  /* 0x0000e000ff089b82 */ /* 0x000e620000000a00 */
[----:B0-----:R-:W-:-:S06]  /*0110*/  @!P2 IMAD.WIDE.U32 R6, R0, 0x4, R6 ;  /* 0x000000040006a825 */ /* 0x001fcc00078e0006 */
[----:B------:R0:W2:Y:S01]  /*0120*/  @!P2 LDG.E R6, desc[UR6][R6.64] ;  /* 0x000000060606a981 */ /* 0x0000a2000c1e1900 */
[----:B-1----:R-:W-:-:S06]  /*0130*/  @!P1 IMAD.WIDE.U32 R8, R11, 0x4, R8 ;  /* 0x000000040b089825 */ /* 0x002fcc00078e0008 */
[----:B------:R-:W3:Y:S01]  /*0140*/  @!P1 LDG.E R8, desc[UR6][R8.64] ;  /* 0x0000000608089981 */ /* 0x000ee2000c1e1900 */
[C---:B------:R-:W-:Y:S01]  /*0150*/  IADD3 R10, PT, PT, R4.reuse, -0xc0, RZ ;  /* 0xffffff40040a7810 */ /* 0x040fe20007ffe0ff */
[C---:B------:R-:W-:Y:S02]  /*0160*/  VIADD R11, R4.reuse, 0xffffff60 ;  /* 0xffffff60040b7836 */ /* 0x040fe40000000000 */
[----:B0-----:R-:W-:Y:S01]  /*0170*/  VIADD R7, R4, 0xffffffc0 ;  /* 0xffffffc004077836 */ /* 0x001fe20000000000 */
[----:B------:R-:W-:Y:S01]  /*0180*/  ISETP.GE.AND P0, PT, R10, UR5, PT ;  /* 0x000000050a007c0c */ /* 0x000fe2000bf06270 */
[C---:B------:R-:W-:Y:S01]  /*0190*/  VIADD R10, R4.reuse, 0xffffff80 ;  /* 0xffffff80040a7836 */ /* 0x040fe20000000000 */
[----:B------:R-:W-:Y:S02]  /*01a0*/  ISETP.GE.AND P4, PT, R11, UR5, PT ;  /* 0x000000050b007c0c */ /* 0x000fe4000bf86270 */
[----:B------:R-:W-:Y:S02]  /*01b0*/  IADD3 R11, PT, PT, R4, -0x60, RZ ;  /* 0xffffffa0040b7810 */ /* 0x000fe40007ffe0ff */
[----:B------:R-:W-:-:S02]  /*01c0*/  ISETP.GE.AND P6, PT, R10, UR5, PT ;  /* 0x000000050a007c0c */ /* 0x000fc4000bfc6270 */
[----:B------:R-:W-:Y:S02]  /*01d0*/  ISETP.GE.AND P5, PT, R11, UR5, PT ;  /* 0x000000050b007c0c */ /* 0x000fe4000bfa6270 */
[----:B------:R-:W-:Y:S01]  /*01e0*/  ISETP.GE.AND P3, PT, R7, UR5, PT ;  /* 0x0000000507007c0c */ /* 0x000fe2000bf66270 */
[----:B------:R-:W-:Y:S02]  /*01f0*/  VIADD R7, R4, 0xffffffe0 ;  /* 0xffffffe004077836 */ /* 0x000fe40000000000 */
[----:B------:R-:W0:Y:S01]  /*0200*/  @!P0 LDC.64 R14, c[0x0][0x380] ;  /* 0x0000e000ff0e8b82 */ /* 0x000e220000000a00 */
[C---:B------:R-:W-:Y:S01]  /*0210*/  @!P0 IADD3 R19, PT, PT, R0.reuse, 0x40, RZ ;  /* 0x0000004000138810 */ /* 0x040fe20007ffe0ff */
[----:B------:R-:W-:-:S04]  /*0220*/  @!P4 VIADD R21, R0, 0x60 ;  /* 0x000000600015c836 */ /* 0x000fc80000000000 */
[----:B------:R-:W-:Y:S02]  /*0230*/  @!P6 VIADD R23, R0, 0x80 ;  /* 0x000000800017e836 */ /* 0x000fe40000000000 */
[----:B------:R-:W1:Y:S08]  /*0240*/  @!P4 LDC.64 R16, c[0x0][0x380] ;  /* 0x0000e000ff10cb82 */ /* 0x000e700000000a00 */
[----:B------:R-:W4:Y:S08]  /*0250*/  @!P6 LDC.64 R12, c[0x0][0x380] ;  /* 0x0000e000ff0ceb82 */ /* 0x000f300000000a00 */
[----:B------:R-:W5:Y:S01]  /*0260*/  @!P5 LDC.64 R10, c[0x0][0x380] ;  /* 0x0000e000ff0adb82 */ /* 0x000f620000000a00 */
[----:B0-----:R-:W-:-:S04]  /*0270*/  @!P0 IMAD.WIDE.U32 R18, R19, 0x4, R14 ;  /* 0x0000000413128825 */ /* 0x001fc800078e000e */
[----:B-1----:R-:W-:Y:S01]  /*0280*/  @!P4 IMAD.WIDE.U32 R20, R21, 0x4, R16 ;  /* 0x000000041514c825 */ /* 0x002fe200078e0010 */
[----:B------:R-:W-:Y:S01]  /*0290*/  @!P5 IADD3 R17, PT, PT, R0, 0xa0, RZ ;  /* 0x000000a00011d810 */ /* 0x000fe20007ffe0ff */
[----:B------:R-:W3:Y:S04]  /*02a0*/  @!P0 LDG.E R16, desc[UR6][R18.64] ;  /* 0x0000000612108981 */ /* 0x000ee8000c1e1900 */
[----:B------:R-:W3:Y:S01]  /*02b0*/  @!P4 LDG.E R20, desc[UR6][R20.64] ;  /* 0x000000061414c981 */ /* 0x000ee2000c1e1900 */
[----:B----4-:R-:W-:-:S06]  /*02c0*/  @!P6 IMAD.WIDE.U32 R12, R23, 0x4, R12 ;  /* 0x00000004170ce825 */ /* 0x010fcc00078e000c */
[----:B------:R-:W4:Y:S01]  /*02d0*/  @!P6 LDG.E R12, desc[UR6][R12.64] ;  /* 0x000000060c0ce981 */ /* 0x000f22000c1e1900 */
[----:B-----5:R-:W-:-:S04]  /*02e0*/  @!P5 IMAD.WIDE.U32 R10, R17, 0x4, R10 ;  /* 0x00000004110ad825 */ /* 0x020fc800078e000a */
[----:B------:R-:W-:Y:S02]  /*02f0*/  @!P3 VIADD R17, R0, 0xc0 ;  /* 0x000000c00011b836 */ /* 0x000fe40000000000 */
[----:B------:R0:W5:Y:S01]  /*0300*/  @!P5 LDG.E R10, desc[UR6][R10.64] ;  /* 0x000000060a0ad981 */ /* 0x000162000c1e1900 */
[----:B--2---:R-:W-:Y:S01]  /*0310*/  @!P2 FADD R3, R3, R6 ;  /* 0x000000060303a221 */ /* 0x004fe20000000000 */
[----:B------:R-:W-:-:S03]  /*0320*/  ISETP.GE.AND P2, PT, R7, UR5, PT ;  /* 0x0000000507007c0c */ /* 0x000fc6000bf46270 */
[----:B---3--:R-:W-:Y:S01]  /*0330*/  @!P1 FADD R3, R3, R8 ;  /* 0x0000000803039221 */ /* 0x008fe20000000000 */
[----:B------:R-:W-:Y:S01]  /*0340*/  ISETP.GE.AND P1, PT, R4, UR5, PT ;  /* 0x0000000504007c0c */ /* 0x000fe2000bf26270 */
[----:B------:R-:W1:Y:S08]  /*0350*/  @!P3 LDC.64 R8, c[0x0][0x380] ;  /* 0x0000e000ff08bb82 */ /* 0x000e700000000a00 */
[----:B------:R-:W2:Y:S08]  /*0360*/  @!P2 LDC.64 R6, c[0x0][0x380] ;  /* 0x0000e000ff06ab82 */ /* 0x000eb00000000a00 */
[----:B------:R-:W3:Y:S01]  /*0370*/  @!P1 LDC.64 R14, c[0x0][0x380] ;  /* 0x0000e000ff0e9b82 */ /* 0x000ee20000000a00 */
[----:B------:R-:W-:Y:S01]  /*0380*/  @!P2 IADD3 R23, PT, PT, R0, 0xe0, RZ ;  /* 0x000000e00017a810 */ /* 0x000fe20007ffe0ff */
[----:B-1----:R-:W-:-:S04]  /*0390*/  @!P3 IMAD.WIDE.U32 R8, R17, 0x4, R8 ;  /* 0x000000041108b825 */ /* 0x002fc800078e0008 */
[----:B------:R-:W-:Y:S02]  /*03a0*/  @!P1 VIADD R17, R0, 0x100 ;  /* 0x0000010000119836 */ /* 0x000fe40000000000 */
[----:B------:R-:W5:Y:S01]  /*03b0*/  @!P3 LDG.E R8, desc[UR6][R8.64] ;  /* 0x000000060808b981 */ /* 0x000f62000c1e1900 */
[----:B--2---:R-:W-:-:S06]  /*03c0*/  @!P2 IMAD.WIDE.U32 R6, R23, 0x4, R6 ;  /* 0x000000041706a825 */ /* 0x004fcc00078e0006 */
[----:B------:R1:W2:Y:S01]  /*03d0*/  @!P2 LDG.E R6, desc[UR6][R6.64] ;  /* 0x000000060606a981 */ /* 0x0002a2000c1e1900 */
[----:B---3--:R-:W-:-:S05]  /*03e0*/  @!P1 IMAD.WIDE.U32 R14, R17, 0x4, R14 ;  /* 0x00000004110e9825 */ /* 0x008fca00078e000e */
[----:B------:R3:W2:Y:S01]  /*03f0*/  @!P1 LDG.E R18, desc[UR6][R14.64] ;  /* 0x000000060e129981 */ /* 0x0006a2000c1e1900 */
[C---:B------:R-:W-:Y:S01]  /*0400*/  IADD3 R17, PT, PT, R4.reuse, 0x20, RZ ;  /* 0x0000002004117810 */ /* 0x040fe20007ffe0ff */
[----:B0-----:R-:W-:Y:S02]  /*0410*/  VIADD R11, R4, 0x40 ;  /* 0x00000040040b7836 */ /* 0x001fe40000000000 */
[----:B------:R-:W-:Y:S01]  /*0420*/  @!P0 FADD R3, R3, R16 ;  /* 0x0000001003038221 */ /* 0x000fe20000000000 */
[----:B------:R-:W-:-:S03]  /*0430*/  ISETP.GE.AND P0, PT, R17, UR5, PT ;  /* 0x0000000511007c0c */ /* 0x000fc6000bf06270 */
[----:B------:R-:W-:Y:S01]  /*0440*/  @!P4 FADD R3, R3, R20 ;  /* 0x000000140303c221 */ /* 0x000fe20000000000 */
[----:B------:R-:W-:Y:S02]  /*0450*/  ISETP.GE.AND P4, PT, R11, UR5, PT ;  /* 0x000000050b007c0c */ /* 0x000fe4000bf86270 */
[C---:B------:R-:W-:Y:S01]  /*0460*/  IADD3 R11, PT, PT, R4.reuse, 0x60, RZ ;  /* 0x00000060040b7810 */ /* 0x040fe20007ffe0ff */
[----:B-1----:R-:W-:Y:S02]  /*0470*/  VIADD R7, R4, 0x80 ;  /* 0x0000008004077836 */ /* 0x002fe40000000000 */
[----:B----4-:R-:W-:Y:S01]  /*0480*/  @!P6 FADD R3, R3, R12 ;  /* 0x0000000c0303e221 */ /* 0x010fe20000000000 */
[----:B------:R-:W-:-:S03]  /*0490*/  ISETP.GE.AND P6, PT, R11, UR5, PT ;  /* 0x000000050b007c0c */ /* 0x000fc6000bfc6270 */
[----:B---3--:R-:W0:Y:S01]  /*04a0*/  @!P0 LDC.64 R14, c[0x0][0x380] ;  /* 0x0000e000ff0e8b82 */ /* 0x008e220000000a00 */
[----:B-----5:R-:W-:Y:S01]  /*04b0*/  @!P5 FADD R3, R3, R10 ;  /* 0x0000000a0303d221 */ /* 0x020fe20000000000 */
[----:B------:R-:W-:-:S06]  /*04c0*/  ISETP.GE.AND P5, PT, R7, UR5, PT ;  /* 0x0000000507007c0c */ /* 0x000fcc000bfa6270 */
[----:B------:R-:W1:Y:S01]  /*04d0*/  @!P4 LDC.64 R16, c[0x0][0x380] ;  /* 0x0000e000ff10cb82 */ /* 0x000e620000000a00 */
[----:B------:R-:W-:-:S07]  /*04e0*/  IADD3 R7, PT, PT, R4, 0xa0, RZ ;  /* 0x000000a004077810 */ /* 0x000fce0007ffe0ff */
[----:B------:R-:W3:Y:S01]  /*04f0*/  @!P6 LDC.64 R10, c[0x0][0x380] ;  /* 0x0000e000ff0aeb82 */ /* 0x000ee20000000a00 */
[C---:B------:R-:W-:Y:S01]  /*0500*/  @!P0 VIADD R19, R0.reuse, 0x120 ;  /* 0x0000012000138836 */ /* 0x040fe20000000000 */
[C---:B------:R-:W-:Y:S01]  /*0510*/  @!P4 IADD3 R21, PT, PT, R0.reuse, 0x140, RZ ;  /* 0x000001400015c810 */ /* 0x040fe20007ffe0ff */
[----:B------:R-:W-:-:S04]  /*0520*/  @!P6 VIADD R23, R0, 0x160 ;  /* 0x000001600017e836 */ /* 0x000fc80000000000 */
[----:B-1----:R-:W-:Y:S01]  /*0530*/  @!P4 IMAD.WIDE.U32 R16, R21, 0x4, R16 ;  /* 0x000000041510c825 */ /* 0x002fe200078e0010 */
[----:B------:R-:W-:-:S05]  /*0540*/  @!P5 IADD3 R21, PT, PT, R0, 0x180, RZ ;  /* 0x000001800015d810 */ /* 0x000fca0007ffe0ff */
[----:B------:R-:W4:Y:S01]  /*0550*/  @!P4 LDG.E R16, desc[UR6][R16.64] ;  /* 0x000000061010c981 */ /* 0x000f22000c1e1900 */
[----:B---3--:R-:W-:-:S06]  /*0560*/  @!P6 IMAD.WIDE.U32 R10, R23, 0x4, R10 ;  /* 0x00000004170ae825 */ /* 0x008fcc00078e000a */
[----:B------:R-:W3:Y:S01]  /*0570*/  @!P6 LDG.E R10, desc[UR6][R10.64] ;  /* 0x000000060a0ae981 */ /* 0x000ee2000c1e1900 */
[----:B------:R-:W-:Y:S01]  /*0580*/  @!P3 FADD R3, R3, R8 ;  /* 0x000000080303b221 */ /* 0x000fe20000000000 */
[----:B------:R-:W-:Y:S01]  /*0590*/  VIADD R8, R4, 0xc0 ;  /* 0x000000c004087836 */ /* 0x000fe20000000000 */
[----:B------:R-:W-:Y:S02]  /*05a0*/  ISETP.GE.AND P3, PT, R7, UR5, PT ;  /* 0x0000000507007c0c */ /* 0x000fe4000bf66270 */
[----:B--2---:R-:W-:Y:S02]  /*05b0*/  @!P2 FADD R3, R3, R6 ;  /* 0x000000060303a221 */ /* 0x004fe40000000000 */
[----:B------:R-:W-:Y:S02]  /*05c0*/  ISETP.GE.AND P2, PT, R8, UR5, PT ;  /* 0x0000000508007c0c */ /* 0x000fe4000bf46270 */
[----:B------:R-:W-:Y:S01]  /*05d0*/  IADD3 R6, PT, PT, R4, 0xe0, RZ ;  /* 0x000000e004067810 */ /* 0x000fe20007ffe0ff */
[----:B------:R-:W1:Y:S01]  /*05e0*/  @!P5 LDC.64 R8, c[0x0][0x380] ;  /* 0x0000e000ff08db82 */ /* 0x000e620000000a00 */
[----:B------:R-:W-:-:S02]  /*05f0*/  @!P1 FADD R3, R3, R18 ;  /* 0x0000001203039221 */ /* 0x000fc40000000000 */
[----:B------:R-:W-:-:S05]  /*0600*/  ISETP.GE.AND P1, PT, R6, UR5, PT ;  /* 0x0000000506007c0c */ /* 0x000fca000bf26270 */
[----:B------:R-:W2:Y:S01]  /*0610*/  @!P3 LDC.64 R6, c[0x0][0x380] ;  /* 0x0000e000ff06bb82 */ /* 0x000ea20000000a00 */
[----:B0-----:R-:W-:-:S06]  /*0620*/  @!P0 IMAD.WIDE.U32 R18, R19, 0x4, R14 ;  /* 0x0000000413128825 */ /* 0x001fcc00078e000e */
[----:B------:R-:W5:Y:S01]  /*0630*/  @!P0 LDG.E R18, desc[UR6][R18.64] ;  /* 0x0000000612128981 */ /* 0x000f62000c1e1900 */
[----:B------:R-:W0:Y:S08]  /*0640*/  @!P2 LDC.64 R12, c[0x0][0x380] ;  /* 0x0000e000ff0cab82 */ /* 0x000e300000000a00 */
[----:B------:R-:W0:Y:S01]  /*0650*/  @!P1 LDC.64 R14, c[0x0][0x380] ;  /* 0x0000e000ff0e9b82 */ /* 0x000e220000000a00 */
[----:B------:R-:W-:-:S02]  /*0660*/  @!P3 VIADD R23, R0, 0x1a0 ;  /* 0x000001a00017b836 */ /* 0x000fc40000000000 */
[----:B-1----:R-:W-:Y:S01]  /*0670*/  @!P5 IMAD.WIDE.U32 R8, R21, 0x4, R8 ;  /* 0x000000041508d825 */ /* 0x002fe200078e0008 */
[----:B------:R-:W-:-:S03]  /*0680*/  @!P2 IADD3 R21, PT, PT, R0, 0x1c0, RZ ;  /* 0x000001c00015a810 */ /* 0x000fc60007ffe0ff */
[----:B--2---:R-:W-:Y:S02]  /*0690*/  @!P3 IMAD.WIDE.U32 R6, R23, 0x4, R6 ;  /* 0x000000041706b825 */ /* 0x004fe400078e0006 */
[----:B------:R-:W2:Y:S02]  /*06a0*/  @!P5 LDG.E R8, desc[UR6][R8.64] ;  /* 0x000000060808d981 */ /* 0x000ea4000c1e1900 */
[----:B------:R-:W-:Y:S02]  /*06b0*/  @!P1 VIADD R23, R0, 0x1e0 ;  /* 0x000001e000179836 */ /* 0x000fe40000000000 */
[----:B------:R-:W2:Y:S01]  /*06c0*/  @!P3 LDG.E R6, desc[UR6][R6.64] ;  /* 0x000000060606b981 */ /* 0x000ea2000c1e1900 */
[----:B0-----:R-:W-:-:S06]  /*06d0*/  @!P2 IMAD.WIDE.U32 R12, R21, 0x4, R12 ;  /* 0x00000004150ca825 */ /* 0x001fcc00078e000c */
[----:B------:R-:W2:Y:S01]  /*06e0*/  @!P2 LDG.E R12, desc[UR6][R12.64] ;  /* 0x000000060c0ca981 */ /* 0x000ea2000c1e1900 */
[----:B------:R-:W-:-:S06]  /*06f0*/  @!P1 IMAD.WIDE.U32 R14, R23, 0x4, R14 ;  /* 0x00000004170e9825 */ /* 0x000fcc00078e000e */
[----:B------:R-:W2:Y:S01]  /*0700*/  @!P1 LDG.E R14, desc[UR6][R14.64] ;  /* 0x000000060e0e9981 */ /* 0x000ea2000c1e1900 */
[----:B------:R-:W-:-:S04]  /*0710*/  UIADD3 UR4, UPT, UPT, UR4, 0x200, URZ ;  /* 0x0000020004047890 */ /* 0x000fc8000fffe0ff */
[----:B------:R-:W-:Y:S01]  /*0720*/  UISETP.NE.AND UP0, UPT, UR4, 0x900, UPT ;  /* 0x000009000400788c */ /* 0x000fe2000bf05270 */
[----:B------:R-:W-:Y:S01]  /*0730*/  IADD3 R4, PT, PT, R4, 0x200, RZ ;  /* 0x0000020004047810 */ /* 0x000fe20007ffe0ff */
[----:B------:R-:W-:Y:S02]  /*0740*/  VIADD R0, R0, 0x200 ;  /* 0x0000020000007836 */ /* 0x000fe40000000000 */
[----:B-----5:R-:W-:-:S04]  /*0750*/  @!P0 FADD R3, R3, R18 ;  /* 0x0000001203038221 */ /* 0x020fc80000000000 */
[----:B----4-:R-:W-:-:S04]  /*0760*/  @!P4 FADD R3, R3, R16 ;  /* 0x000000100303c221 */ /* 0x010fc80000000000 */
[----:B---3--:R-:W-:-:S04]  /*0770*/  @!P6 FADD R3, R3, R10 ;  /* 0x0000000a0303e221 */ /* 0x008fc80000000000 */
[----:B--2---:R-:W-:-:S04]  /*0780*/  @!P5 FADD R3, R3, R8 ;  /* 0x000000080303d221 */ /* 0x004fc80000000000 */
[----:B------:R-:W-:-:S04]  /*0790*/  @!P3 FADD R3, R3, R6 ;  /* 0x000000060303b221 */ /* 0x000fc80000000000 */
[----:B------:R-:W-:-:S04]  /*07a0*/  @!P2 FADD R3, R3, R12 ;  /* 0x0000000c0303a221 */ /* 0x000fc80000000000 */
[----:B------:R-:W-:Y:S01]  /*07b0*/  @!P1 FADD R3, R3, R14 ;  /* 0x0000000e03039221 */ /* 0x000fe20000000000 */
[----:B------:R-:W-:Y:S06]  /*07c0*/  BRA.U UP0, `(.L_x_71) ;  /* 0xfffffff900347547 */ /* 0x000fec000b83ffff */
[----:B------:R-:W-:Y:S01]  /*07d0*/  BAR.SYNC.DEFER_BLOCKING 0x0 ;  /* 0x0000000000007b1d */ /* 0x000fe20000010000 */
[----:B------:R-:W-:-:S05]  /*07e0*/  ISETP.NE.AND P1, PT, R5, RZ, PT ;  /* 0x000000ff0500720c */ /* 0x000fca0003f25270 */
[----:B------:R-:W0:Y:S02]  /*07f0*/  SHFL.DOWN P0, R4, R3, 0x1, 0x1f ;  /* 0x08201f0003047f89 */ /* 0x000e240000000000 */
[----:B0-----:R-:W-:-:S05]  /*0800*/  @P0 FADD R4, R3, R4 ;  /* 0x0000000403040221 */ /* 0x001fca0000000000 */
[----:B------:R-:W0:Y:S02]  /*0810*/  SHFL.DOWN P0, R7, R4, 0x2, 0x1f ;  /* 0x08401f0004077f89 */ /* 0x000e240000000000 */
[----:B0-----:R-:W-:-:S05]  /*0820*/  @P0 FADD R7, R4, R7 ;  /* 0x0000000704070221 */ /* 0x001fca0000000000 */
[----:B------:R-:W0:Y:S02]  /*0830*/  SHFL.DOWN P0, R6, R7, 0x4, 0x1f ;  /* 0x08801f0007067f89 */ /* 0x000e240000000000 */
[----:B0-----:R-:W-:-:S05]  /*0840*/  @P0 FADD R6, R7, R6 ;  /* 0x0000000607060221 */ /* 0x001fca0000000000 */
[----:B------:R-:W0:Y:S02]  /*0850*/  SHFL.DOWN P0, R9, R6, 0x8, 0x1f ;  /* 0x09001f0006097f89 */ /* 0x000e240000000000 */
[----:B0-----:R-:W-:-:S05]  /*0860*/  @P0 FADD R9, R6, R9 ;  /* 0x0000000906090221 */ /* 0x001fca0000000000 */
[----:B------:R0:W1:Y:S01]  /*0870*/  SHFL.DOWN P0, R0, R9, 0x10, 0x1f ;  /* 0x0a001f0009007f89 */ /* 0x0000620000000000 */
[----:B------:R-:W-:Y:S05]  /*0880*/  @P1 EXIT ;  /* 0x000000000000194d */ /* 0x000fea0003800000 */
[----:B------:R-:W-:Y:S01]  /*0890*/  I2FP.F32.S32 R5, UR5 ;  /* 0x0000000500057c45 */ /* 0x000fe20008201400 */
[----:B-1----:R-:W-:Y:S01]  /*08a0*/  @P0 FADD R0, R9, R0 ;  /* 0x0000000009000221 */ /* 0x002fe20000000000 */
[----:B------:R-:W-:Y:S02]  /*08b0*/  BSSY.RECONVERGENT B0, `(.L_x_72) ;  /* 0x000000d000007945 */ /* 0x000fe40003800200 */
[----:B------:R-:W1:Y:S08]  /*08c0*/  MUFU.RCP R4, R5 ;  /* 0x0000000500047308 */ /* 0x000e700000001000 */
[----:B------:R-:W2:Y:S01]  /*08d0*/  FCHK P0, R0, R5 ;  /* 0x0000000500007302 */ /* 0x000ea20000000000 */
[----:B-1----:R-:W-:-:S04]  /*08e0*/  FFMA R3, -R5, R4, 1 ;  /* 0x3f80000005037423 */ /* 0x002fc80000000104 */
[----:B------:R-:W-:-:S04]  /*08f0*/  FFMA R3, R4, R3, R4 ;  /* 0x0000000304037223 */ /* 0x000fc80000000004 */
[----:B------:R-:W-:-:S04]  /*0900*/  FFMA R4, R0, R3, RZ ;  /* 0x0000000300047223 */ /* 0x000fc800000000ff */
[----:B------:R-:W-:-:S04]  /*0910*/  FFMA R6, -R5, R4, R0 ;  /* 0x0000000405067223 */ /* 0x000fc80000000100 */
[----:B------:R-:W-:Y:S01]  /*0920*/  FFMA R7, R3, R6, R4 ;  /* 0x0000000603077223 */ /* 0x000fe20000000004 */
[----:B--2---:R-:W-:Y:S06]  /*0930*/  @!P0 BRA `(.L_x_73) ;  /* 0x0000000000108947 */ /* 0x004fec0003800000 */
[----:B------:R-:W-:Y:S02]  /*0940*/  MOV R3, R0 ;  /* 0x0000000000037202 */ /* 0x000fe40000000f00 */
[----:B------:R-:W-:-:S07]  /*0950*/  MOV R4, 0x970 ;  /* 0x0000097000047802 */ /* 0x000fce0000000f00 */
[----:B0-----:R-:W-:Y:S05]  /*0960*/  CALL.REL.NOINC `($__internal_5_$__cuda_sm3x_div_rn_noftz_f32_slowpath) ;  /* 0x0000000000187944 */ /* 0x001fea0003c00000 */
[----:B------:R-:W-:-:S07]  /*0970*/  IMAD.MOV.U32 R7, RZ, RZ, R0 ;  /* 0x000000ffff077224 */ /* 0x000fce00078e0000 */
.L_x_73:
[----:B------:R-:W-:Y:S05]  /*0980*/  BSYNC.RECONVERGENT B0 ;  /* 0x0000000000007941 */ /* 0x000fea0003800200 */
.L_x_72:
[----:B------:R-:W1:Y:S02]  /*0990*/  LDC.64 R4, c[0x0][0x388] ;  /* 0x0000e200ff047b82 */ /* 0x000e640000000a00 */
[----:B-1----:R-:W-:-:S05]  /*09a0*/  IMAD.WIDE.U32 R2, R2, 0x4, R4 ;  /* 0x0000000402027825 */ /* 0x002fca00078e0004 */
[----:B------:R-:W-:Y:S01]  /*09b0*/  STG.E desc[UR6][R2.64], R7 ;  /* 0x0000000702007986 */ /* 0x000fe2000c101906 */
[----:B------:R-:W-:Y:S05]  /*09c0*/  EXIT ;  /* 0x000000000000794d */ /* 0x000fea0003800000 */
        .weak           $__internal_5_$__cuda_sm3x_div_rn_noftz_f32_slowpath
        .type           $__internal_5_$__cuda_sm3x_div_rn_noftz_f32_slowpath,@function
        .size           $__internal_5_$__cuda_sm3x_div_rn_noftz_f32_slowpath,(.L_x_91 - $__internal_5_$__cuda_sm3x_div_rn_noftz_f32_slowpath)
$__internal_5_$__cuda_sm3x_div_rn_noftz_f32_slowpath:
[----:B------:R-:W-:Y:S01]  /*09d0*/  SHF.R.U32.HI R6, RZ, 0x17, R5 ;  /* 0x00000017ff067819 */ /* 0x000fe20000011605 */
[----:B------:R-:W-:Y:S01]  /*09e0*/  BSSY.RECONVERGENT B1, `(.L_x_74) ;  /* 0x0000063000017945 */ /* 0x000fe20003800200 */
[----:B------:R-:W-:Y:S02]  /*09f0*/  SHF.R.U32.HI R0, RZ, 0x17, R3 ;  /* 0x00000017ff007819 */ /* 0x000fe40000011603 */
[----:B------:R-:W-:Y:S02]  /*0a00*/  LOP3.LUT R6, R6, 0xff, RZ, 0xc0, !PT ;  /* 0x000000ff06067812 */ /* 0x000fe400078ec0ff */
[----:B------:R-:W-:Y:S02]  /*0a10*/  LOP3.LUT R10, R0, 0xff, RZ, 0xc0, !PT ;  /* 0x000000ff000a7812 */ /* 0x000fe400078ec0ff */
[----:B------:R-:W-:-:S03]  /*0a20*/  IADD3 R8, PT, PT, R6, -0x1, RZ ;  /* 0xffffffff06087810 */ /* 0x000fc60007ffe0ff */
[----:B------:R-:W-:Y:S01]  /*0a30*/  VIADD R9, R10, 0xffffffff ;  /* 0xffffffff0a097836 */ /* 0x000fe20000000000 */
        /* <DEDUP_REMOVED lines=26> */
[----:B------:R-:W-:Y:S02]  /*0be0*/  @!P1 FFMA R5, R0, 1.84467440737095516160e+19, RZ ;  /* 0x5f80000000059823 */ /* 0x000fe400000000ff */
[----:B------:R-:W-:-:S07]  /*0bf0*/  @!P1 IADD3 R7, PT, PT, R7, 0x40, RZ ;  /* 0x0000004007079810 */ /* 0x000fce0007ffe0ff */
.L_x_75:
[----:B------:R-:W-:Y:S01]  /*0c00*/  LEA R0, R6, 0xc0800000, 0x17 ;  /* 0xc080000006007811 */ /* 0x000fe200078eb8ff */
[----:B------:R-:W-:Y:S04]  /*0c10*/  BSSY.RECONVERGENT B2, `(.L_x_80) ;  /* 0x0000036000027945 */ /* 0x000fe80003800200 */
[----:B------:R-:W-:Y:S01]  /*0c20*/  IMAD.IADD R8, R5, 0x1, -R0 ;  /* 0x0000000105087824 */ /* 0x000fe200078e0a00 */
[----:B------:R-:W-:-:S03]  /*0c30*/  IADD3 R5, PT, PT, R10, -0x7f, RZ ;  /* 0xffffff810a057810 */ /* 0x000fc60007ffe0ff */
        /* <DEDUP_REMOVED lines=26> */
[C---:B------:R-:W-:Y:S01]  /*0de0*/  IADD3 R8, PT, PT, R7.reuse, 0x20, RZ ;  /* 0x0000002007087810 */ /* 0x040fe20007ffe0ff */
[CCC-:B------:R-:W-:Y:S01]  /*0df0*/  FFMA.RM R6, R12.reuse, R10.reuse, R9.reuse ;  /* 0x0000000a0c067223 */ /* 0x1c0fe20000004009 */
[----:B------:R-:W-:Y:S02]  /*0e00*/  ISETP.NE.AND P2, PT, R7, RZ, PT ;  /* 0x000000ff0700720c */ /* 0x000fe40003f45270 */
[----:B------:R-:W-:Y:S01]  /*0e10*/  LOP3.LUT R5, R3, 0x7fffff, RZ, 0xc0, !PT ;  /* 0x007fffff03057812 */ /* 0x000fe200078ec0ff */
[----:B------:R-:W-:Y:S01]  /*0e20*/  FFMA.RP R3, R12, R10, R9 ;  /* 0x0000000a0c037223 */ /* 0x000fe20000008009 */
[----:B------:R-:W-:Y:S01]  /*0e30*/  ISETP.NE.AND P1, PT, R7, RZ, PT ;  /* 0x000000ff0700720c */ /* 0x000fe20003f25270 */
[----:B------:R-:W-:Y:S01]  /*0e40*/  IMAD.MOV R7, RZ, RZ, -R7 ;  /* 0x000000ffff077224 */ /* 0x000fe200078e0a07 */
[----:B------:R-:W-:Y:S02]  /*0e50*/  LOP3.LUT R5, R5, 0x800000, RZ, 0xfc, !PT ;  /* 0x0080000005057812 */ /* 0x000fe400078efcff */
[----:B------:R-:W-:-:S02]  /*0e60*/  FSETP.NEU.FTZ.AND P0, PT, R3, R6, PT ;  /* 0x000000060300720b */ /* 0x000fc40003f1d000 */
[----:B------:R-:W-:Y:S02]  /*0e70*/  SHF.L.U32 R8, R5, R8, RZ ;  /* 0x0000000805087219 */ /* 0x000fe400000006ff */
[----:B------:R-:W-:Y:S02]  /*0e80*/  SEL R6, R7, RZ, P2 ;  /* 0x000000ff07067207 */ /* 0x000fe40001000000 */
[----:B------:R-:W-:Y:S02]  /*0e90*/  ISETP.NE.AND P1, PT, R8, RZ, P1 ;  /* 0x000000ff0800720c */ /* 0x000fe40000f25270 */
[----:B------:R-:W-:Y:S02]  /*0ea0*/  SHF.R.U32.HI R6, RZ, R6, R5 ;  /* 0x00000006ff067219 */ /* 0x000fe40000011605 */
[----:B------:R-:W-:Y:S02]  /*0eb0*/  PLOP3.LUT P0, PT, P0, P1, PT, 0xf8, 0x8f ;  /* 0x00000000008f781c */ /* 0x000fe40000703f70 */
[----:B------:R-:W-:-:S02]  /*0ec0*/  SHF.R.U32.HI R8, RZ, 0x1, R6 ;  /* 0x00000001ff087819 */ /* 0x000fc40000011606 */
[----:B------:R-:W-:-:S04]  /*0ed0*/  SEL R3, RZ, 0x1, !P0 ;  /* 0x00000001ff037807 */ /* 0x000fc80004000000 */
[----:B------:R-:W-:-:S04]  /*0ee0*/  LOP3.LUT R3, R3, 0x1, R8, 0xf8, !PT ;  /* 0x0000000103037812 */ /* 0x000fc800078ef808 */
[----:B------:R-:W-:-:S04]  /*0ef0*/  LOP3.LUT R3, R3, R6, RZ, 0xc0, !PT ;  /* 0x0000000603037212 */ /* 0x000fc800078ec0ff */
[----:B------:R-:W-:-:S04]  /*0f00*/  IADD3 R3, PT, PT, R8, R3, RZ ;  /* 0x0000000308037210 */ /* 0x000fc80007ffe0ff */
[----:B------:R-:W-:Y:S01]  /*0f10*/  LOP3.LUT R0, R3, R0, RZ, 0xfc, !PT ;  /* 0x0000000003007212 */ /* 0x000fe200078efcff */
[----:B------:R-:W-:Y:S06]  /*0f20*/  BRA `(.L_x_83) ;  /* 0x0000000000107947 */ /* 0x000fec0003800000 */
.L_x_82:
[----:B------:R-:W-:-:S04]  /*0f30*/  LOP3.LUT R0, R0, 0x80000000, RZ, 0xc0, !PT ;  /* 0x8000000000007812 */ /* 0x000fc800078ec0ff */
[----:B------:R-:W-:Y:S01]  /*0f40*/  LOP3.LUT R0, R0, 0x7f800000, RZ, 0xfc, !PT ;  /* 0x7f80000000007812 */ /* 0x000fe200078efcff */
[----:B------:R-:W-:Y:S06]  /*0f50*/  BRA `(.L_x_83) ;  /* 0x0000000000047947 */ /* 0x000fec0003800000 */
.L_x_81:
[----:B------:R-:W-:-:S07]  /*0f60*/  IMAD R0, R6, 0x800000, R0 ;  /* 0x0080000006007824 */ /* 0x000fce00078e0200 */
.L_x_83:
[----:B------:R-:W-:Y:S05]  /*0f70*/  BSYNC.RECONVERGENT B2 ;  /* 0x0000000000027941 */ /* 0x000fea0003800200 */
.L_x_80:
[----:B------:R-:W-:Y:S05]  /*0f80*/  BRA `(.L_x_84) ;  /* 0x0000000000207947 */ /* 0x000fea0003800000 */
.L_x_79:
[----:B------:R-:W-:-:S04]  /*0f90*/  LOP3.LUT R0, R5, 0x80000000, R3, 0x48, !PT ;  /* 0x8000000005007812 */ /* 0x000fc800078e4803 */
[----:B------:R-:W-:Y:S01]  /*0fa0*/  LOP3.LUT R0, R0, 0x7f800000, RZ, 0xfc, !PT ;  /* 0x7f80000000007812 */ /* 0x000fe200078efcff */
[----:B------:R-:W-:Y:S06]  /*0fb0*/  BRA `(.L_x_84) ;  /* 0x0000000000147947 */ /* 0x000fec0003800000 */
.L_x_78:
[----:B------:R-:W-:Y:S01]  /*0fc0*/  LOP3.LUT R0, R5, 0x80000000, R3, 0x48, !PT ;  /* 0x8000000005007812 */ /* 0x000fe200078e4803 */
[----:B------:R-:W-:Y:S06]  /*0fd0*/  BRA `(.L_x_84) ;  /* 0x00000000000c7947 */ /* 0x000fec0003800000 */
.L_x_77:
[----:B------:R-:W0:Y:S01]  /*0fe0*/  MUFU.RSQ R0, -QNAN ;  /* 0xffc0000000007908 */ /* 0x000e220000001400 */
[----:B------:R-:W-:Y:S05]  /*0ff0*/  BRA `(.L_x_84) ;  /* 0x0000000000047947 */ /* 0x000fea0003800000 */
.L_x_76:
[----:B------:R-:W-:-:S07]  /*1000*/  FADD.FTZ R0, R3, R0 ;  /* 0x0000000003007221 */ /* 0x000fce0000010000 */
.L_x_84:
[----:B------:R-:W-:Y:S05]  /*1010*/  BSYNC.RECONVERGENT B1 ;  /* 0x0000000000017941 */ /* 0x000fea0003800200 */
.L_x_74:
[----:B------:R-:W-:-:S04]  /*1020*/  HFMA2 R5, -RZ, RZ, 0, 0 ;  /* 0x00000000ff057431 */ /* 0x000fc800000001ff */
[----:B0-----:R-:W-:Y:S05]  /*1030*/  RET.REL.NODEC R4 `(_Z18reduce_mean_32_cubPfS_i) ;  /* 0xffffffec04f07950 */ /* 0x001fea0003c3ffff */
.L_x_85:
        /* <DEDUP_REMOVED lines=12> */
.L_x_91:


//--------------------- .nv.shared.reserved.0     --------------------------
	.section	.nv.shared.reserved.0,"aw",@nobits
	.weak		__nv_reservedSMEM_offset_0_alias
	.size		__nv_reservedSMEM_offset_0_alias, 0, 64
	.other		__nv_reservedSMEM_offset_0_alias,@"STO_CUDA_RESERVED_SHARED STV_DEFAULT"
__nv_reservedSMEM_offset_0_alias:
	.zero		0
	.zero		64


//--------------------- .nv.global                --------------------------
	.section	.nv.global,"aw",@nobits
.nv.global:
	.type		_ZN34_INTERNAL_14b86f81_4_k_cu_887866ea6thrust24THRUST_300001_SM_1000_NS12placeholders2_5E,@object
	.size		_ZN34_INTERNAL_14b86f81_4_k_cu_887866ea6thrust24THRUST_300001_SM_1000_NS12placeholders2_5E,(_ZN34_INTERNAL_14b86f81_4_k_cu_887866ea4cuda3std3__45__cpo6cbeginE - _ZN34_INTERNAL_14b86f81_4_k_cu_887866ea6thrust24THRUST_300001_SM_1000_NS12placeholders2_5E)
_ZN34_INTERNAL_14b86f81_4_k_cu_887866ea6thrust24THRUST_300001_SM_1000_NS12placeholders2_5E:
	.zero		1
	.type		_ZN34_INTERNAL_14b86f81_4_k_cu_887866ea4cuda3std3__45__cpo6cbeginE,@object
	.size		_ZN34_INTERNAL_14b86f81_4_k_cu_887866ea4cuda3std3__45__cpo6cbeginE,(_ZN34_INTERNAL_14b86f81_4_k_cu_887866ea4cuda3std6ranges3__45__cpo6cbeginE - _ZN34_INTERNAL_14b86f81_4_k_cu_887866ea4cuda3std3__45__cpo6cbeginE)
_ZN34_INTERNAL_14b86f81_4_k_cu_887866ea4cuda3std3__45__cpo6cbeginE:
	.zero		1
	.type		_ZN34_INTERNAL_14b86f81_4_k_cu_887866ea4cuda3std6ranges3__45__cpo6cbeginE,@object
	.size		_ZN34_INTERNAL_14b86f81_4_k_cu_887866ea4cuda3std6ranges3__45__cpo6cbeginE,(_ZN34_INTERNAL_14b86f81_4_k_cu_887866ea4cuda3std3__48in_placeE - _ZN34_INTERNAL_14b86f81_4_k_cu_887866ea4cuda3std6ranges3__45__cpo6cbeginE)
_ZN34_INTERNAL_14b86f81_4_k_cu_887866ea4cuda3std6ranges3__45__cpo6cbeginE:
	.zero		1
	.type		_ZN34_INTERNAL_14b86f81_4_k_cu_887866ea4cuda3std3__48in_placeE,@object
	.size		_ZN34_INTERNAL_14b86f81_4_k_cu_887866ea4cuda3std3__48in_placeE,(_ZN34_INTERNAL_14b86f81_4_k_cu_887866ea4cuda3std6ranges3__45__cpo4sizeE - _ZN34_INTERNAL_14b86f81_4_k_cu_887866ea4cuda3std3__48in_placeE)
_ZN34_INTERNAL_14b86f81_4_k_cu_887866ea4cuda3std3__48in_placeE:
	.zero		1
	.type		_ZN34_INTERNAL_14b86f81_4_k_cu_887866ea4cuda3std6ranges3__45__cpo4sizeE,@object
	.size		_ZN34_INTERNAL_14b86f81_4_k_cu_887866ea4cuda3std6ranges3__45__cpo4sizeE,(_ZN34_INTERNAL_14b86f81_4_k_cu_887866ea6thrust24THRUST_300001_SM_1000_NS12placeholders2_9E - _ZN34_INTERNAL_14b86f81_4_k_cu_887866ea4cuda3std6ranges3__45__cpo4sizeE)
_ZN34_INTERNAL_14b86f81_4_k_cu_887866ea4cuda3std6ranges3__45__cpo4sizeE:
	.zero		1
	.type		_ZN34_INTERNAL_14b86f81_4_k_cu_887866ea6thrust24THRUST_300001_SM_1000_NS12placeholders2_9E,@object
	.size		_ZN34_INTERNAL_14b86f81_4_k_cu_887866ea6thrust24THRUST_300001_SM_1000_NS12placeholders2_9E,(_ZN34_INTERNAL_14b86f81_4_k_cu_887866ea4cuda3std3__45__cpo7crbeginE - _ZN34_INTERNAL_14b86f81_4_k_cu_887866ea6thrust24THRUST_300001_SM_1000_NS12placeholders2_9E)
_ZN34_INTERNAL_14b86f81_4_k_cu_887866ea6thrust24THRUST_300001_SM_1000_NS12placeholders2_9E:
	.zero		1
	.type		_ZN34_INTERNAL_14b86f81_4_k_cu_887866ea4cuda3std3__45__cpo7crbeginE,@object
	.size		_ZN34_INTERNAL_14b86f81_4_k_cu_887866ea4cuda3std3__45__cpo7crbeginE,(_ZN34_INTERNAL_14b86f81_4_k_cu_887866ea4cuda3std6ranges3__45__cpo4nextE - _ZN34_INTERNAL_14b86f81_4_k_cu_887866ea4cuda3std3__45__cpo7crbeginE)
_ZN34_INTERNAL_14b86f81_4_k_cu_887866ea4cuda3std3__45__cpo7crbeginE:
	.zero		1
	.type		_ZN34_INTERNAL_14b86f81_4_k_cu_887866ea4cuda3std6ranges3__45__cpo4nextE,@object
	.size		_ZN34_INTERNAL_14b86f81_4_k_cu_887866ea4cuda3std6ranges3__45__cpo4nextE,(_ZN34_INTERNAL_14b86f81_4_k_cu_887866ea4cuda3std6ranges3__45__cpo4swapE - _ZN34_INTERNAL_14b86f81_4_k_cu_887866ea4cuda3std6ranges3__45__cpo4nextE)
_ZN34_INTERNAL_14b86f81_4_k_cu_887866ea4cuda3std6ranges3__45__cpo4nextE:
	.zero		1
	.type		_ZN34_INTERNAL_14b86f81_4_k_cu_887866ea4cuda3std6ranges3__45__cpo4swapE,@object
	.size		_ZN34_INTERNAL_14b86f81_4_k_cu_887866ea4cuda3std6ranges3__45__cpo4swapE,(_ZN34_INTERNAL_14b86f81_4_k_cu_887866ea6thrust24THRUST_300001_SM_1000_NS12placeholders2_1E - _ZN34_INTERNAL_14b86f81_4_k_cu_887866ea4cuda3std6ranges3__45__cpo4swapE)
_ZN34_INTERNAL_14b86f81_4_k_cu_887866ea4cuda3std6ranges3__45__cpo4swapE:
	.zero		1
	.type		_ZN34_INTERNAL_14b86f81_4_k_cu_887866ea6thrust24THRUST_300001_SM_1000_NS12placeholders2_1E,@object
	.size		_ZN34_INTERNAL_14b86f81_4_k_cu_887866ea6thrust24THRUST_300001_SM_1000_NS12placeholders2_1E,(_ZN34_INTERNAL_14b86f81_4_k_cu_887866ea6thrust24THRUST_300001_SM_1000_NS12placeholders2_3E - _ZN34_INTERNAL_14b86f81_4_k_cu_887866ea6thrust24THRUST_300001_SM_1000_NS12placeholders2_1E)
_ZN34_INTERNAL_14b86f81_4_k_cu_887866ea6thrust24THRUST_300001_SM_1000_NS12placeholders2_1E:
	.zero		1
	.type		_ZN34_INTERNAL_14b86f81_4_k_cu_887866ea6thrust24THRUST_300001_SM_1000_NS12placeholders2_3E,@object
	.size		_ZN34_INTERNAL_14b86f81_4_k_cu_887866ea6thrust24THRUST_300001_SM_1000_NS12placeholders2_3E,(_ZN34_INTERNAL_14b86f81_4_k_cu_887866ea4cuda3std3__45__cpo5beginE - _ZN34_INTERNAL_14b86f81_4_k_cu_887866ea6thrust24THRUST_300001_SM_1000_NS12placeholders2_3E)
_ZN34_INTERNAL_14b86f81_4_k_cu_887866ea6thrust24THRUST_300001_SM_1000_NS12placeholders2_3E:
	.zero		1
	.type		_ZN34_INTERNAL_14b86f81_4_k_cu_887866ea4cuda3std3__45__cpo5beginE,@object
	.size		_ZN34_INTERNAL_14b86f81_4_k_cu_887866ea4cuda3std3__45__cpo5beginE,(_ZN34_INTERNAL_14b86f81_4_k_cu_887866ea4cuda3std6ranges3__45__cpo5beginE - _ZN34_INTERNAL_14b86f81_4_k_cu_887866ea4cuda3std3__45__cpo5beginE)
_ZN34_INTERNAL_14b86f81_4_k_cu_887866ea4cuda3std3__45__cpo5beginE:
	.zero		1
	.type		_ZN34_INTERNAL_14b86f81_4_k_cu_887866ea4cuda3std6ranges3__45__cpo5beginE,@object
	.size		_ZN34_INTERNAL_14b86f81_4_k_cu_887866ea4cuda3std6ranges3__45__cpo5beginE,(_ZN34_INTERNAL_14b86f81_4_k_cu_887866ea4cuda3std3__436_GLOBAL__N__14b86f81_4_k_cu_887866ea6ignoreE - _ZN34_INTERNAL_14b86f81_4_k_cu_887866ea4cuda3std6ranges3__45__cpo5beginE)
_ZN34_INTERNAL_14b86f81_4_k_cu_887866ea4cuda3std6ranges3__45__cpo5beginE:
	.zero		1
	.type		_ZN34_INTERNAL_14b86f81_4_k_cu_887866ea4cuda3std3__436_GLOBAL__N__14b86f81_4_k_cu_887866ea6ignoreE,@object
	.size		_ZN34_INTERNAL_14b86f81_4_k_cu_887866ea4cuda3std3__436_GLOBAL__N__14b86f81_4_k_cu_887866ea6ignoreE,(_ZN34_INTERNAL_14b86f81_4_k_cu_887866ea4cuda3std6ranges3__45__cpo4dataE - _ZN34_INTERNAL_14b86f81_4_k_cu_887866ea4cuda3std3__436_GLOBAL__N__14b86f81_4_k_cu_887866ea6ignoreE)
_ZN34_INTERNAL_14b86f81_4_k_cu_887866ea4cuda3std3__436_GLOBAL__N__14b86f81_4_k_cu_887866ea6ignoreE:
	.zero		1
	.type		_ZN34_INTERNAL_14b86f81_4_k_cu_887866ea4cuda3std6ranges3__45__cpo4dataE,@object
	.size		_ZN34_INTERNAL_14b86f81_4_k_cu_887866ea4cuda3std6ranges3__45__cpo4dataE,(_ZN34_INTERNAL_14b86f81_4_k_cu_887866ea6thrust24THRUST_300001_SM_1000_NS12placeholders2_7E - _ZN34_INTERNAL_14b86f81_4_k_cu_887866ea4cuda3std6ranges3__45__cpo4dataE)
_ZN34_INTERNAL_14b86f81_4_k_cu_887866ea4cuda3std6ranges3__45__cpo4dataE:
	.zero		1
	.type		_ZN34_INTERNAL_14b86f81_4_k_cu_887866ea6thrust24THRUST_300001_SM_1000_NS12placeholders2_7E,@object
	.size		_ZN34_INTERNAL_14b86f81_4_k_cu_887866ea6thrust24THRUST_300001_SM_1000_NS12placeholders2_7E,(_ZN34_INTERNAL_14b86f81_4_k_cu_887866ea4cuda3std3__45__cpo6rbeginE - _ZN34_INTERNAL_14b86f81_4_k_cu_887866ea6thrust24THRUST_300001_SM_1000_NS12placeholders2_7E)
_ZN34_INTERNAL_14b86f81_4_k_cu_887866ea6thrust24THRUST_300001_SM_1000_NS12placeholders2_7E:
	.zero		1
	.type		_ZN34_INTERNAL_14b86f81_4_k_cu_887866ea4cuda3std3__45__cpo6rbeginE,@object
	.size		_ZN34_INTERNAL_14b86f81_4_k_cu_887866ea4cuda3std3__45__cpo6rbeginE,(_ZN34_INTERNAL_14b86f81_4_k_cu_887866ea4cuda3std6ranges3__45__cpo7advanceE - _ZN34_INTERNAL_14b86f81_4_k_cu_887866ea4cuda3std3__45__cpo6rbeginE)
_ZN34_INTERNAL_14b86f81_4_k_cu_887866ea4cuda3std3__45__cpo6rbeginE:
	.zero		1
	.type		_ZN34_INTERNAL_14b86f81_4_k_cu_887866ea4cuda3std6ranges3__45__cpo7advanceE,@object
	.size		_ZN34_INTERNAL_14b86f81_4_k_cu_887866ea4cuda3std6ranges3__45__cpo7advanceE,(_ZN34_INTERNAL_14b86f81_4_k_cu_887866ea4cuda3std3__47nulloptE - _ZN34_INTERNAL_14b86f81_4_k_cu_887866ea4cuda3std6ranges3__45__cpo7advanceE)
_ZN34_INTERNAL_14b86f81_4_k_cu_887866ea4cuda3std6ranges3__45__cpo7advanceE:
	.zero		1
	.type		_ZN34_INTERNAL_14b86f81_4_k_cu_887866ea4cuda3std3__47nulloptE,@object
	.size		_ZN34_INTERNAL_14b86f81_4_k_cu_887866ea4cuda3std3__47nulloptE,(_ZN34_INTERNAL_14b86f81_4_k_cu_887866ea4cuda3std6ranges3__45__cpo8distanceE - _ZN34_INTERNAL_14b86f81_4_k_cu_887866ea4cuda3std3__47nulloptE)
_ZN34_INTERNAL_14b86f81_4_k_cu_887866ea4cuda3std3__47nulloptE:
	.zero		1
	.type		_ZN34_INTERNAL_14b86f81_4_k_cu_887866ea4cuda3std6ranges3__45__cpo8distanceE,@object
	.size		_ZN34_INTERNAL_14b86f81_4_k_cu_887866ea4cuda3std6ranges3__45__cpo8distanceE,(_ZN34_INTERNAL_14b86f81_4_k_cu_887866ea6thrust24THRUST_300001_SM_1000_NS12placeholders2_6E - _ZN34_INTERNAL_14b86f81_4_k_cu_887866ea4cuda3std6ranges3__45__cpo8distanceE)
_ZN34_INTERNAL_14b86f81_4_k_cu_887866ea4cuda3std6ranges3__45__cpo8distanceE:
	.zero		1
	.type		_ZN34_INTERNAL_14b86f81_4_k_cu_887866ea6thrust24THRUST_300001_SM_1000_NS12placeholders2_6E,@object
	.size		_ZN34_INTERNAL_14b86f81_4_k_cu_887866ea6thrust24THRUST_300001_SM_1000_NS12placeholders2_6E,(_ZN34_INTERNAL_14b86f81_4_k_cu_887866ea4cuda3std3__45__cpo4cendE - _ZN34_INTERNAL_14b86f81_4_k_cu_887866ea6thrust24THRUST_300001_SM_1000_NS12placeholders2_6E)
_ZN34_INTERNAL_14b86f81_4_k_cu_887866ea6thrust24THRUST_300001_SM_1000_NS12placeholders2_6E:
	.zero		1
	.type		_ZN34_INTERNAL_14b86f81_4_k_cu_887866ea4cuda3std3__45__cpo4cendE,@object
	.size		_ZN34_INTERNAL_14b86f81_4_k_cu_887866ea4cuda3std3__45__cpo4cendE,(_ZN34_INTERNAL_14b86f81_4_k_cu_887866ea4cuda3std6ranges3__45__cpo4cendE - _ZN34_INTERNAL_14b86f81_4_k_cu_887866ea4cuda3std3__45__cpo4cendE)
_ZN34_INTERNAL_14b86f81_4_k_cu_887866ea4cuda3std3__45__cpo4cendE:
	.zero		1
	.type		_ZN34_INTERNAL_14b86f81_4_k_cu_887866ea4cuda3std6ranges3__45__cpo4cendE,@object
	.size		_ZN34_INTERNAL_14b86f81_4_k_cu_887866ea4cuda3std6ranges3__45__cpo4cendE,(_ZN34_INTERNAL_14b86f81_4_k_cu_887866ea4cuda3std3__420unreachable_sentinelE - _ZN34_INTERNAL_14b86f81_4_k_cu_887866ea4cuda3std6ranges3__45__cpo4cendE)
_ZN34_INTERNAL_14b86f81_4_k_cu_887866ea4cuda3std6ranges3__45__cpo4cendE:
	.zero		1
	.type		_ZN34_INTERNAL_14b86f81_4_k_cu_887866ea4cuda3std3__420unreachable_sentinelE,@object
	.size		_ZN34_INTERNAL_14b86f81_4_k_cu_887866ea4cuda3std3__420unreachable_sentinelE,(_ZN34_INTERNAL_14b86f81_4_k_cu_887866ea4cuda3std6ranges3__45__cpo5ssizeE - _ZN34_INTERNAL_14b86f81_4_k_cu_887866ea4cuda3std3__420unreachable_sentinelE)
_ZN34_INTERNAL_14b86f81_4_k_cu_887866ea4cuda3std3__420unreachable_sentinelE:
	.zero		1
	.type		_ZN34_INTERNAL_14b86f81_4_k_cu_887866ea4cuda3std6ranges3__45__cpo5ssizeE,@object
	.size		_ZN34_INTERNAL_14b86f81_4_k_cu_887866ea4cuda3std6ranges3__45__cpo5ssizeE,(_ZN34_INTERNAL_14b86f81_4_k_cu_887866ea6thrust24THRUST_300001_SM_1000_NS12placeholders3_10E - _ZN34_INTERNAL_14b86f81_4_k_cu_887866ea4cuda3std6ranges3__45__cpo5ssizeE)
_ZN34_INTERNAL_14b86f81_4_k_cu_887866ea4cuda3std6ranges3__45__cpo5ssizeE:
	.zero		1
	.type		_ZN34_INTERNAL_14b86f81_4_k_cu_887866ea6thrust24THRUST_300001_SM_1000_NS12placeholders3_10E,@object
	.size		_ZN34_INTERNAL_14b86f81_4_k_cu_887866ea6thrust24THRUST_300001_SM_1000_NS12placeholders3_10E,(_ZN34_INTERNAL_14b86f81_4_k_cu_887866ea4cuda3std3__45__cpo5crendE - _ZN34_INTERNAL_14b86f81_4_k_cu_887866ea6thrust24THRUST_300001_SM_1000_NS12placeholders3_10E)
_ZN34_INTERNAL_14b86f81_4_k_cu_887866ea6thrust24THRUST_300001_SM_1000_NS12placeholders3_10E:
	.zero		1
	.type		_ZN34_INTERNAL_14b86f81_4_k_cu_887866ea4cuda3std3__45__cpo5crendE,@object
	.size		_ZN34_INTERNAL_14b86f81_4_k_cu_887866ea4cuda3std3__45__cpo5crendE,(_ZN34_INTERNAL_14b86f81_4_k_cu_887866ea4cuda3std6ranges3__45__cpo4prevE - _ZN34_INTERNAL_14b86f81_4_k_cu_887866ea4cuda3std3__45__cpo5crendE)
_ZN34_INTERNAL_14b86f81_4_k_cu_887866ea4cuda3std3__45__cpo5crendE:
	.zero		1
	.type		_ZN34_INTERNAL_14b86f81_4_k_cu_887866ea4cuda3std6ranges3__45__cpo4prevE,@object
	.size		_ZN34_INTERNAL_14b86f81_4_k_cu_887866ea4cuda3std6ranges3__45__cpo4prevE,(_ZN34_INTERNAL_14b86f81_4_k_cu_887866ea4cuda3std6ranges3__45__cpo9iter_moveE - _ZN34_INTERNAL_14b86f81_4_k_cu_887866ea4cuda3std6ranges3__45__cpo4prevE)
_ZN34_INTERNAL_14b86f81_4_k_cu_887866ea4cuda3std6ranges3__45__cpo4prevE:
	.zero		1
	.type		_ZN34_INTERNAL_14b86f81_4_k_cu_887866ea4cuda3std6ranges3__45__cpo9iter_moveE,@object
	.size		_ZN34_INTERNAL_14b86f81_4_k_cu_887866ea4cuda3std6ranges3__45__cpo9iter_moveE,(_ZN34_INTERNAL_14b86f81_4_k_cu_887866ea6thrust24THRUST_300001_SM_1000_NS12placeholders2_2E - _ZN34_INTERNAL_14b86f81_4_k_cu_887866ea4cuda3std6ranges3__45__cpo9iter_moveE)
_ZN34_INTERNAL_14b86f81_4_k_cu_887866ea4cuda3std6ranges3__45__cpo9iter_moveE:
	.zero		1
	.type		_ZN34_INTERNAL_14b86f81_4_k_cu_887866ea6thrust24THRUST_300001_SM_1000_NS12placeholders2_2E,@object
	.size		_ZN34_INTERNAL_14b86f81_4_k_cu_887866ea6thrust24THRUST_300001_SM_1000_NS12placeholders2_2E,(_ZN34_INTERNAL_14b86f81_4_k_cu_887866ea6thrust24THRUST_300001_SM_1000_NS12placeholders2_4E - _ZN34_INTERNAL_14b86f81_4_k_cu_887866ea6thrust24THRUST_300001_SM_1000_NS12placeholders2_2E)
_ZN34_INTERNAL_14b86f81_4_k_cu_887866ea6thrust24THRUST_300001_SM_1000_NS12placeholders2_2E:
	.zero		1
	.type		_ZN34_INTERNAL_14b86f81_4_k_cu_887866ea6thrust24THRUST_300001_SM_1000_NS12placeholders2_4E,@object
	.size		_ZN34_INTERNAL_14b86f81_4_k_cu_887866ea6thrust24THRUST_300001_SM_1000_NS12placeholders2_4E,(_ZN34_INTERNAL_14b86f81_4_k_cu_887866ea4cuda3std3__45__cpo3endE - _ZN34_INTERNAL_14b86f81_4_k_cu_887866ea6thrust24THRUST_300001_SM_1000_NS12placeholders2_4E)
_ZN34_INTERNAL_14b86f81_4_k_cu_887866ea6thrust24THRUST_300001_SM_1000_NS12placeholders2_4E:
	.zero		1
	.type		_ZN34_INTERNAL_14b86f81_4_k_cu_887866ea4cuda3std3__45__cpo3endE,@object
	.size		_ZN34_INTERNAL_14b86f81_4_k_cu_887866ea4cuda3std3__45__cpo3endE,(_ZN34_INTERNAL_14b86f81_4_k_cu_887866ea4cuda3std6ranges3__45__cpo3endE - _ZN34_INTERNAL_14b86f81_4_k_cu_887866ea4cuda3std3__45__cpo3endE)
_ZN34_INTERNAL_14b86f81_4_k_cu_887866ea4cuda3std3__45__cpo3endE:
	.zero		1
	.type		_ZN34_INTERNAL_14b86f81_4_k_cu_887866ea4cuda3std6ranges3__45__cpo3endE,@object
	.size		_ZN34_INTERNAL_14b86f81_4_k_cu_887866ea4cuda3std6ranges3__45__cpo3endE,(_ZN34_INTERNAL_14b86f81_4_k_cu_887866ea4cuda3std3__419piecewise_constructE - _ZN34_INTERNAL_14b86f81_4_k_cu_887866ea4cuda3std6ranges3__45__cpo3endE)
_ZN34_INTERNAL_14b86f81_4_k_cu_887866ea4cuda3std6ranges3__45__cpo3endE:
	.zero		1
	.type		_ZN34_INTERNAL_14b86f81_4_k_cu_887866ea4cuda3std3__419piecewise_constructE,@object
	.size		_ZN34_INTERNAL_14b86f81_4_k_cu_887866ea4cuda3std3__419piecewise_constructE,(_ZN34_INTERNAL_14b86f81_4_k_cu_887866ea4cuda3std6ranges3__45__cpo5cdataE - _ZN34_INTERNAL_14b86f81_4_k_cu_887866ea4cuda3std3__419piecewise_constructE)
_ZN34_INTERNAL_14b86f81_4_k_cu_887866ea4cuda3std3__419piecewise_constructE:
	.zero		1
	.type		_ZN34_INTERNAL_14b86f81_4_k_cu_887866ea4cuda3std6ranges3__45__cpo5cdataE,@object
	.size		_ZN34_INTERNAL_14b86f81_4_k_cu_887866ea4cuda3std6ranges3__45__cpo5cdataE,(_ZN34_INTERNAL_14b86f81_4_k_cu_887866ea6thrust24THRUST_300001_SM_1000_NS12placeholders2_8E - _ZN34_INTERNAL_14b86f81_4_k_cu_887866ea4cuda3std6ranges3__45__cpo5cdataE)
_ZN34_INTERNAL_14b86f81_4_k_cu_887866ea4cuda3std6ranges3__45__cpo5cdataE:
	.zero		1
	.type		_ZN34_INTERNAL_14b86f81_4_k_cu_887866ea6thrust24THRUST_300001_SM_1000_NS12placeholders2_8E,@object
	.size		_ZN34_INTERNAL_14b86f81_4_k_cu_887866ea6thrust24THRUST_300001_SM_1000_NS12placeholders2_8E,(_ZN34_INTERNAL_14b86f81_4_k_cu_887866ea4cuda3std3__45__cpo4rendE - _ZN34_INTERNAL_14b86f81_4_k_cu_887866ea6thrust24THRUST_300001_SM_1000_NS12placeholders2_8E)
_ZN34_INTERNAL_14b86f81_4_k_cu_887866ea6thrust24THRUST_300001_SM_1000_NS12placeholders2_8E:
	.zero		1
	.type		_ZN34_INTERNAL_14b86f81_4_k_cu_887866ea4cuda3std3__45__cpo4rendE,@object
	.size		_ZN34_INTERNAL_14b86f81_4_k_cu_887866ea4cuda3std3__45__cpo4rendE,(_ZN34_INTERNAL_14b86f81_4_k_cu_887866ea4cuda3std6ranges3__45__cpo9iter_swapE - _ZN34_INTERNAL_14b86f81_4_k_cu_887866ea4cuda3std3__45__cpo4rendE)
_ZN34_INTERNAL_14b86f81_4_k_cu_887866ea4cuda3std3__45__cpo4rendE:
	.zero		1
	.type		_ZN34_INTERNAL_14b86f81_4_k_cu_887866ea4cuda3std6ranges3__45__cpo9iter_swapE,@object
	.size		_ZN34_INTERNAL_14b86f81_4_k_cu_887866ea4cuda3std6ranges3__45__cpo9iter_swapE,(_ZN34_INTERNAL_14b86f81_4_k_cu_887866ea4cuda3std3__48unexpectE - _ZN34_INTERNAL_14b86f81_4_k_cu_887866ea4cuda3std6ranges3__45__cpo9iter_swapE)
_ZN34_INTERNAL_14b86f81_4_k_cu_887866ea4cuda3std6ranges3__45__cpo9iter_swapE:
	.zero		1
	.type		_ZN34_INTERNAL_14b86f81_4_k_cu_887866ea4cuda3std3__48unexpectE,@object
	.size		_ZN34_INTERNAL_14b86f81_4_k_cu_887866ea4cuda3std3__48unexpectE,(_ZN34_INTERNAL_14b86f81_4_k_cu_887866ea6thrust24THRUST_300001_SM_1000_NS6system6detail10sequential3seqE - _ZN34_INTERNAL_14b86f81_4_k_cu_887866ea4cuda3std3__48unexpectE)
_ZN34_INTERNAL_14b86f81_4_k_cu_887866ea4cuda3std3__48unexpectE:
	.zero		1
	.type		_ZN34_INTERNAL_14b86f81_4_k_cu_887866ea6thrust24THRUST_300001_SM_1000_NS6system6detail10sequential3seqE,@object
	.size		_ZN34_INTERNAL_14b86f81_4_k_cu_887866ea6thrust24THRUST_300001_SM_1000_NS6system6detail10sequential3seqE,(.L_29 - _ZN34_INTERNAL_14b86f81_4_k_cu_887866ea6thrust24THRUST_300001_SM_1000_NS6system6detail10sequential3seqE)
_ZN34_INTERNAL_14b86f81_4_k_cu_887866ea6thrust24THRUST_300001_SM_1000_NS6system6detail10sequential3seqE:
	.zero		1
.L_29:


//--------------------- .nv.shared._Z20reduce_mean_1024_cubPfS_i --------------------------
	.section	.nv.shared._Z20reduce_mean_1024_cubPfS_i,"aw",@nobits
	.sectionflags	@""
	.align	4
.nv.shared._Z20reduce_mean_1024_cubPfS_i:
	.zero		1188


//--------------------- .nv.shared._Z19reduce_mean_512_cubPfS_i --------------------------
	.section	.nv.shared._Z19reduce_mean_512_cubPfS_i,"aw",@nobits
	.sectionflags	@""
	.align	4
.nv.shared._Z19reduce_mean_512_cubPfS_i:
	.zero		1108


//--------------------- .nv.shared._Z19reduce_mean_256_cubPfS_i --------------------------
	.section	.nv.shared._Z19reduce_mean_256_cubPfS_i,"aw",@nobits
	.sectionflags	@""
	.align	4
.nv.shared._Z19reduce_mean_256_cubPfS_i:
	.zero		1068


//--------------------- .nv.shared._Z19reduce_mean_128_cubPfS_i --------------------------
	.section	.nv.shared._Z19reduce_mean_128_cubPfS_i,"aw",@nobits
	.sectionflags	@""
	.align	4
.nv.shared._Z19reduce_mean_128_cubPfS_i:
	.zero		1048


//--------------------- .nv.shared._Z18reduce_mean_64_cubPfS_i --------------------------
	.section	.nv.shared._Z18reduce_mean_64_cubPfS_i,"aw",@nobits
	.sectionflags	@""
	.align	4
.nv.shared._Z18reduce_mean_64_cubPfS_i:
	.zero		1040


//--------------------- .nv.constant0._ZN3cub18CUB_300001_SM_10006detail11EmptyKernelIvEEvv --------------------------
	.section	.nv.constant0._ZN3cub18CUB_300001_SM_10006detail11EmptyKernelIvEEvv,"a",@progbits
	.sectionflags	@""
	.align	4
.nv.constant0._ZN3cub18CUB_300001_SM_10006detail11EmptyKernelIvEEvv:
	.zero		896


//--------------------- .nv.constant0._Z20reduce_mean_1024_cubPfS_i --------------------------
	.section	.nv.constant0._Z20reduce_mean_1024_cubPfS_i,"a",@progbits
	.sectionflags	@""
	.align	4
.nv.constant0._Z20reduce_mean_1024_cubPfS_i:
	.zero		916


//--------------------- .nv.constant0._Z19reduce_mean_512_cubPfS_i --------------------------
	.section	.nv.constant0._Z19reduce_mean_512_cubPfS_i,"a",@progbits
	.sectionflags	@""
	.align	4
.nv.constant0._Z19reduce_mean_512_cubPfS_i:
	.zero		916


//--------------------- .nv.constant0._Z19reduce_mean_256_cubPfS_i --------------------------
	.section	.nv.constant0._Z19reduce_mean_256_cubPfS_i,"a",@progbits
	.sectionflags	@""
	.align	4
.nv.constant0._Z19reduce_mean_256_cubPfS_i:
	.zero		916


//--------------------- .nv.constant0._Z19reduce_mean_128_cubPfS_i --------------------------
	.section	.nv.constant0._Z19reduce_mean_128_cubPfS_i,"a",@progbits
	.sectionflags	@""
	.align	4
.nv.constant0._Z19reduce_mean_128_cubPfS_i:
	.zero		916


//--------------------- .nv.constant0._Z18reduce_mean_64_cubPfS_i --------------------------
	.section	.nv.constant0._Z18reduce_mean_64_cubPfS_i,"a",@progbits
	.sectionflags	@""
	.align	4
.nv.constant0._Z18reduce_mean_64_cubPfS_i:
	.zero		916


//--------------------- .nv.constant0._Z18reduce_mean_32_cubPfS_i --------------------------
	.section	.nv.constant0._Z18reduce_mean_32_cubPfS_i,"a",@progbits
	.sectionflags	@""
	.align	4
.nv.constant0._Z18reduce_mean_32_cubPfS_i:
	.zero		916


//--------------------- SYMBOLS --------------------------

	.type		.nv.reservedSmem.offset0,@object
	.size		.nv.reservedSmem.offset0,0x4
	.type		.nv.reservedSmem.cap,@object
	.size		.nv.reservedSmem.cap,0x4
